//
// Generated by NVIDIA NVVM Compiler
//
// Compiler Build ID: CL-36424714
// Cuda compilation tools, release 13.0, V13.0.88
// Based on NVVM 20.0.0
//

.version 9.0
.target sm_100
.address_size 64

	// .globl	_Z14MaxPoolForwardPKfPfiiiiiiiiiiii

.visible .entry _Z14MaxPoolForwardPKfPfiiiiiiiiiiii(
	.param .u64 .ptr .align 1 _Z14MaxPoolForwardPKfPfiiiiiiiiiiii_param_0,
	.param .u64 .ptr .align 1 _Z14MaxPoolForwardPKfPfiiiiiiiiiiii_param_1,
	.param .u32 _Z14MaxPoolForwardPKfPfiiiiiiiiiiii_param_2,
	.param .u32 _Z14MaxPoolForwardPKfPfiiiiiiiiiiii_param_3,
	.param .u32 _Z14MaxPoolForwardPKfPfiiiiiiiiiiii_param_4,
	.param .u32 _Z14MaxPoolForwardPKfPfiiiiiiiiiiii_param_5,
	.param .u32 _Z14MaxPoolForwardPKfPfiiiiiiiiiiii_param_6,
	.param .u32 _Z14MaxPoolForwardPKfPfiiiiiiiiiiii_param_7,
	.param .u32 _Z14MaxPoolForwardPKfPfiiiiiiiiiiii_param_8,
	.param .u32 _Z14MaxPoolForwardPKfPfiiiiiiiiiiii_param_9,
	.param .u32 _Z14MaxPoolForwardPKfPfiiiiiiiiiiii_param_10,
	.param .u32 _Z14MaxPoolForwardPKfPfiiiiiiiiiiii_param_11,
	.param .u32 _Z14MaxPoolForwardPKfPfiiiiiiiiiiii_param_12,
	.param .u32 _Z14MaxPoolForwardPKfPfiiiiiiiiiiii_param_13
)
{
	.reg .pred 	%p<46>;
	.reg .b32 	%r<135>;
	.reg .b32 	%f<87>;
	.reg .b64 	%rd<84>;

	ld.param.u64 	%rd6, [_Z14MaxPoolForwardPKfPfiiiiiiiiiiii_param_0];
	ld.param.u64 	%rd5, [_Z14MaxPoolForwardPKfPfiiiiiiiiiiii_param_1];
	ld.param.u32 	%r75, [_Z14MaxPoolForwardPKfPfiiiiiiiiiiii_param_2];
	ld.param.u32 	%r76, [_Z14MaxPoolForwardPKfPfiiiiiiiiiiii_param_4];
	ld.param.u32 	%r77, [_Z14MaxPoolForwardPKfPfiiiiiiiiiiii_param_5];
	ld.param.u32 	%r79, [_Z14MaxPoolForwardPKfPfiiiiiiiiiiii_param_7];
	ld.param.u32 	%r80, [_Z14MaxPoolForwardPKfPfiiiiiiiiiiii_param_8];
	ld.param.u32 	%r81, [_Z14MaxPoolForwardPKfPfiiiiiiiiiiii_param_9];
	ld.param.u32 	%r82, [_Z14MaxPoolForwardPKfPfiiiiiiiiiiii_param_10];
	ld.param.u32 	%r83, [_Z14MaxPoolForwardPKfPfiiiiiiiiiiii_param_11];
	ld.param.u32 	%r84, [_Z14MaxPoolForwardPKfPfiiiiiiiiiiii_param_12];
	ld.param.u32 	%r85, [_Z14MaxPoolForwardPKfPfiiiiiiiiiiii_param_13];
	cvta.to.global.u64 	%rd1, %rd6;
	mov.u32 	%r86, %ctaid.x;
	mov.u32 	%r1, %ntid.x;
	mov.u32 	%r87, %tid.x;
	mad.lo.s32 	%r112, %r86, %r1, %r87;
	setp.ge.s32 	%p1, %r112, %r75;
	@%p1 bra 	$L__BB0_21;
	mul.lo.s32 	%r3, %r77, %r76;
	mov.u32 	%r88, %nctaid.x;
	mul.lo.s32 	%r4, %r1, %r88;
	cvta.to.global.u64 	%rd2, %rd5;
$L__BB0_2:
	ld.param.u32 	%r111, [_Z14MaxPoolForwardPKfPfiiiiiiiiiiii_param_6];
	div.s32 	%r89, %r112, %r79;
	mul.lo.s32 	%r90, %r89, %r79;
	sub.s32 	%r91, %r112, %r90;
	div.s32 	%r92, %r89, %r111;
	mul.lo.s32 	%r93, %r92, %r111;
	sub.s32 	%r94, %r89, %r93;
	mul.lo.s32 	%r95, %r94, %r82;
	sub.s32 	%r96, %r95, %r84;
	mul.lo.s32 	%r97, %r91, %r83;
	sub.s32 	%r98, %r97, %r85;
	add.s32 	%r99, %r96, %r80;
	min.s32 	%r6, %r99, %r76;
	add.s32 	%r100, %r98, %r81;
	min.s32 	%r7, %r100, %r77;
	max.s32 	%r113, %r96, 0;
	max.s32 	%r9, %r98, 0;
	mul.lo.s32 	%r101, %r3, %r92;
	cvt.s64.s32 	%rd3, %r101;
	setp.ge.s32 	%p2, %r113, %r6;
	mov.f32 	%f85, 0fD368D4A5;
	@%p2 bra 	$L__BB0_20;
	sub.s32 	%r102, %r7, %r9;
	and.b32  	%r10, %r102, 15;
	and.b32  	%r11, %r102, 7;
	and.b32  	%r12, %r102, 3;
	mov.f32 	%f85, 0fD368D4A5;
$L__BB0_4:
	setp.ge.s32 	%p3, %r9, %r7;
	@%p3 bra 	$L__BB0_19;
	sub.s32 	%r103, %r9, %r7;
	setp.gt.u32 	%p4, %r103, -16;
	mul.lo.s32 	%r14, %r113, %r77;
	mov.u32 	%r132, %r9;
	@%p4 bra 	$L__BB0_8;
	sub.s32 	%r104, %r7, %r9;
	and.b32  	%r105, %r104, -16;
	neg.s32 	%r114, %r105;
	add.s32 	%r115, %r9, %r14;
	add.s32 	%r130, %r115, 1;
	add.s32 	%r129, %r115, 2;
	add.s32 	%r128, %r115, 3;
	add.s32 	%r127, %r115, 4;
	add.s32 	%r126, %r115, 5;
	add.s32 	%r125, %r115, 6;
	add.s32 	%r124, %r115, 7;
	add.s32 	%r123, %r115, 8;
	add.s32 	%r122, %r115, 9;
	add.s32 	%r121, %r115, 10;
	add.s32 	%r120, %r115, 11;
	add.s32 	%r119, %r115, 12;
	add.s32 	%r118, %r115, 13;
	add.s32 	%r117, %r115, 14;
	add.s32 	%r116, %r115, 15;
	mov.u32 	%r132, %r9;
$L__BB0_7:
	.pragma "nounroll";
	cvt.s64.s32 	%rd7, %r130;
	add.s64 	%rd8, %rd3, %rd7;
	shl.b64 	%rd9, %rd8, 2;
	add.s64 	%rd10, %rd1, %rd9;
	cvt.s64.s32 	%rd11, %r129;
	add.s64 	%rd12, %rd3, %rd11;
	shl.b64 	%rd13, %rd12, 2;
	add.s64 	%rd14, %rd1, %rd13;
	cvt.s64.s32 	%rd15, %r128;
	add.s64 	%rd16, %rd3, %rd15;
	shl.b64 	%rd17, %rd16, 2;
	add.s64 	%rd18, %rd1, %rd17;
	cvt.s64.s32 	%rd19, %r127;
	add.s64 	%rd20, %rd3, %rd19;
	shl.b64 	%rd21, %rd20, 2;
	add.s64 	%rd22, %rd1, %rd21;
	cvt.s64.s32 	%rd23, %r126;
	add.s64 	%rd24, %rd3, %rd23;
	shl.b64 	%rd25, %rd24, 2;
	add.s64 	%rd26, %rd1, %rd25;
	cvt.s64.s32 	%rd27, %r125;
	add.s64 	%rd28, %rd3, %rd27;
	shl.b64 	%rd29, %rd28, 2;
	add.s64 	%rd30, %rd1, %rd29;
	cvt.s64.s32 	%rd31, %r124;
	add.s64 	%rd32, %rd3, %rd31;
	shl.b64 	%rd33, %rd32, 2;
	add.s64 	%rd34, %rd1, %rd33;
	cvt.s64.s32 	%rd35, %r123;
	add.s64 	%rd36, %rd3, %rd35;
	shl.b64 	%rd37, %rd36, 2;
	add.s64 	%rd38, %rd1, %rd37;
	cvt.s64.s32 	%rd39, %r122;
	add.s64 	%rd40, %rd3, %rd39;
	shl.b64 	%rd41, %rd40, 2;
	add.s64 	%rd42, %rd1, %rd41;
	cvt.s64.s32 	%rd43, %r121;
	add.s64 	%rd44, %rd3, %rd43;
	shl.b64 	%rd45, %rd44, 2;
	add.s64 	%rd46, %rd1, %rd45;
	cvt.s64.s32 	%rd47, %r120;
	add.s64 	%rd48, %rd3, %rd47;
	shl.b64 	%rd49, %rd48, 2;
	add.s64 	%rd50, %rd1, %rd49;
	cvt.s64.s32 	%rd51, %r119;
	add.s64 	%rd52, %rd3, %rd51;
	shl.b64 	%rd53, %rd52, 2;
	add.s64 	%rd54, %rd1, %rd53;
	cvt.s64.s32 	%rd55, %r118;
	add.s64 	%rd56, %rd3, %rd55;
	shl.b64 	%rd57, %rd56, 2;
	add.s64 	%rd58, %rd1, %rd57;
	cvt.s64.s32 	%rd59, %r117;
	add.s64 	%rd60, %rd3, %rd59;
	shl.b64 	%rd61, %rd60, 2;
	add.s64 	%rd62, %rd1, %rd61;
	cvt.s64.s32 	%rd63, %r116;
	add.s64 	%rd64, %rd3, %rd63;
	shl.b64 	%rd65, %rd64, 2;
	add.s64 	%rd66, %rd1, %rd65;
	cvt.s64.s32 	%rd67, %r115;
	add.s64 	%rd68, %rd3, %rd67;
	shl.b64 	%rd69, %rd68, 2;
	add.s64 	%rd70, %rd1, %rd69;
	ld.global.f32 	%f20, [%rd70];
	setp.gt.f32 	%p5, %f20, %f85;
	selp.f32 	%f21, %f20, %f85, %p5;
	ld.global.f32 	%f22, [%rd10];
	setp.gt.f32 	%p6, %f22, %f21;
	selp.f32 	%f23, %f22, %f21, %p6;
	ld.global.f32 	%f24, [%rd14];
	setp.gt.f32 	%p7, %f24, %f23;
	selp.f32 	%f25, %f24, %f23, %p7;
	ld.global.f32 	%f26, [%rd18];
	setp.gt.f32 	%p8, %f26, %f25;
	selp.f32 	%f27, %f26, %f25, %p8;
	ld.global.f32 	%f28, [%rd22];
	setp.gt.f32 	%p9, %f28, %f27;
	selp.f32 	%f29, %f28, %f27, %p9;
	ld.global.f32 	%f30, [%rd26];
	setp.gt.f32 	%p10, %f30, %f29;
	selp.f32 	%f31, %f30, %f29, %p10;
	ld.global.f32 	%f32, [%rd30];
	setp.gt.f32 	%p11, %f32, %f31;
	selp.f32 	%f33, %f32, %f31, %p11;
	ld.global.f32 	%f34, [%rd34];
	setp.gt.f32 	%p12, %f34, %f33;
	selp.f32 	%f35, %f34, %f33, %p12;
	ld.global.f32 	%f36, [%rd38];
	setp.gt.f32 	%p13, %f36, %f35;
	selp.f32 	%f37, %f36, %f35, %p13;
	ld.global.f32 	%f38, [%rd42];
	setp.gt.f32 	%p14, %f38, %f37;
	selp.f32 	%f39, %f38, %f37, %p14;
	ld.global.f32 	%f40, [%rd46];
	setp.gt.f32 	%p15, %f40, %f39;
	selp.f32 	%f41, %f40, %f39, %p15;
	ld.global.f32 	%f42, [%rd50];
	setp.gt.f32 	%p16, %f42, %f41;
	selp.f32 	%f43, %f42, %f41, %p16;
	ld.global.f32 	%f44, [%rd54];
	setp.gt.f32 	%p17, %f44, %f43;
	selp.f32 	%f45, %f44, %f43, %p17;
	ld.global.f32 	%f46, [%rd58];
	setp.gt.f32 	%p18, %f46, %f45;
	selp.f32 	%f47, %f46, %f45, %p18;
	ld.global.f32 	%f48, [%rd62];
	setp.gt.f32 	%p19, %f48, %f47;
	selp.f32 	%f49, %f48, %f47, %p19;
	ld.global.f32 	%f50, [%rd66];
	setp.gt.f32 	%p20, %f50, %f49;
	selp.f32 	%f85, %f50, %f49, %p20;
	add.s32 	%r132, %r132, 16;
	add.s32 	%r130, %r130, 16;
	add.s32 	%r129, %r129, 16;
	add.s32 	%r128, %r128, 16;
	add.s32 	%r127, %r127, 16;
	add.s32 	%r126, %r126, 16;
	add.s32 	%r125, %r125, 16;
	add.s32 	%r124, %r124, 16;
	add.s32 	%r123, %r123, 16;
	add.s32 	%r122, %r122, 16;
	add.s32 	%r121, %r121, 16;
	add.s32 	%r120, %r120, 16;
	add.s32 	%r119, %r119, 16;
	add.s32 	%r118, %r118, 16;
	add.s32 	%r117, %r117, 16;
	add.s32 	%r116, %r116, 16;
	add.s32 	%r115, %r115, 16;
	add.s32 	%r114, %r114, 16;
	setp.ne.s32 	%p21, %r114, 0;
	@%p21 bra 	$L__BB0_7;
$L__BB0_8:
	setp.eq.s32 	%p22, %r10, 0;
	@%p22 bra 	$L__BB0_19;
	add.s32 	%r106, %r10, -1;
	setp.lt.u32 	%p23, %r106, 7;
	@%p23 bra 	$L__BB0_11;
	add.s32 	%r107, %r132, %r14;
	cvt.s64.s32 	%rd71, %r107;
	add.s64 	%rd72, %rd71, %rd3;
	shl.b64 	%rd73, %rd72, 2;
	add.s64 	%rd74, %rd1, %rd73;
	ld.global.f32 	%f52, [%rd74];
	setp.gt.f32 	%p24, %f52, %f85;
	selp.f32 	%f53, %f52, %f85, %p24;
	ld.global.f32 	%f54, [%rd74+4];
	setp.gt.f32 	%p25, %f54, %f53;
	selp.f32 	%f55, %f54, %f53, %p25;
	ld.global.f32 	%f56, [%rd74+8];
	setp.gt.f32 	%p26, %f56, %f55;
	selp.f32 	%f57, %f56, %f55, %p26;
	ld.global.f32 	%f58, [%rd74+12];
	setp.gt.f32 	%p27, %f58, %f57;
	selp.f32 	%f59, %f58, %f57, %p27;
	ld.global.f32 	%f60, [%rd74+16];
	setp.gt.f32 	%p28, %f60, %f59;
	selp.f32 	%f61, %f60, %f59, %p28;
	ld.global.f32 	%f62, [%rd74+20];
	setp.gt.f32 	%p29, %f62, %f61;
	selp.f32 	%f63, %f62, %f61, %p29;
	ld.global.f32 	%f64, [%rd74+24];
	setp.gt.f32 	%p30, %f64, %f63;
	selp.f32 	%f65, %f64, %f63, %p30;
	ld.global.f32 	%f66, [%rd74+28];
	setp.gt.f32 	%p31, %f66, %f65;
	selp.f32 	%f85, %f66, %f65, %p31;
	add.s32 	%r132, %r132, 8;
$L__BB0_11:
	setp.eq.s32 	%p32, %r11, 0;
	@%p32 bra 	$L__BB0_19;
	add.s32 	%r108, %r11, -1;
	setp.lt.u32 	%p33, %r108, 3;
	@%p33 bra 	$L__BB0_14;
	add.s32 	%r109, %r132, %r14;
	cvt.s64.s32 	%rd75, %r109;
	add.s64 	%rd76, %rd75, %rd3;
	shl.b64 	%rd77, %rd76, 2;
	add.s64 	%rd78, %rd1, %rd77;
	ld.global.f32 	%f68, [%rd78];
	setp.gt.f32 	%p34, %f68, %f85;
	selp.f32 	%f69, %f68, %f85, %p34;
	ld.global.f32 	%f70, [%rd78+4];
	setp.gt.f32 	%p35, %f70, %f69;
	selp.f32 	%f71, %f70, %f69, %p35;
	ld.global.f32 	%f72, [%rd78+8];
	setp.gt.f32 	%p36, %f72, %f71;
	selp.f32 	%f73, %f72, %f71, %p36;
	ld.global.f32 	%f74, [%rd78+12];
	setp.gt.f32 	%p37, %f74, %f73;
	selp.f32 	%f85, %f74, %f73, %p37;
	add.s32 	%r132, %r132, 4;
$L__BB0_14:
	setp.eq.s32 	%p38, %r12, 0;
	@%p38 bra 	$L__BB0_19;
	setp.eq.s32 	%p39, %r12, 1;
	add.s32 	%r110, %r132, %r14;
	cvt.s64.s32 	%rd79, %r110;
	add.s64 	%rd80, %rd79, %rd3;
	shl.b64 	%rd81, %rd80, 2;
	add.s64 	%rd4, %rd1, %rd81;
	ld.global.f32 	%f75, [%rd4];
	setp.gt.f32 	%p40, %f75, %f85;
	selp.f32 	%f85, %f75, %f85, %p40;
	@%p39 bra 	$L__BB0_19;
	setp.eq.s32 	%p41, %r12, 2;
	ld.global.f32 	%f76, [%rd4+4];
	setp.gt.f32 	%p42, %f76, %f85;
	selp.f32 	%f85, %f76, %f85, %p42;
	@%p41 bra 	$L__BB0_19;
	ld.global.f32 	%f14, [%rd4+8];
	setp.leu.f32 	%p43, %f14, %f85;
	@%p43 bra 	$L__BB0_19;
	mov.f32 	%f85, %f14;
$L__BB0_19:
	add.s32 	%r113, %r113, 1;
	setp.ne.s32 	%p44, %r113, %r6;
	@%p44 bra 	$L__BB0_4;
$L__BB0_20:
	mul.wide.s32 	%rd82, %r112, 4;
	add.s64 	%rd83, %rd2, %rd82;
	st.global.f32 	[%rd83], %f85;
	add.s32 	%r112, %r112, %r4;
	setp.lt.s32 	%p45, %r112, %r75;
	@%p45 bra 	$L__BB0_2;
$L__BB0_21:
	ret;

}
	// .globl	_Z4reluPKfPfi
.visible .entry _Z4reluPKfPfi(
	.param .u64 .ptr .align 1 _Z4reluPKfPfi_param_0,
	.param .u64 .ptr .align 1 _Z4reluPKfPfi_param_1,
	.param .u32 _Z4reluPKfPfi_param_2
)
{
	.reg .pred 	%p<3>;
	.reg .b32 	%r<11>;
	.reg .b32 	%f<3>;
	.reg .b64 	%rd<8>;

	ld.param.u64 	%rd3, [_Z4reluPKfPfi_param_0];
	ld.param.u64 	%rd4, [_Z4reluPKfPfi_param_1];
	ld.param.u32 	%r6, [_Z4reluPKfPfi_param_2];
	mov.u32 	%r7, %ctaid.x;
	mov.u32 	%r1, %ntid.x;
	mov.u32 	%r8, %tid.x;
	mad.lo.s32 	%r10, %r7, %r1, %r8;
	setp.ge.s32 	%p1, %r10, %r6;
	@%p1 bra 	$L__BB1_3;
	mov.u32 	%r9, %nctaid.x;
	mul.lo.s32 	%r3, %r1, %r9;
	cvta.to.global.u64 	%rd1, %rd3;
	cvta.to.global.u64 	%rd2, %rd4;
$L__BB1_2:
	mul.wide.s32 	%rd5, %r10, 4;
	add.s64 	%rd6, %rd1, %rd5;
	ld.global.f32 	%f1, [%rd6];
	max.f32 	%f2, %f1, 0f00000000;
	add.s64 	%rd7, %rd2, %rd5;
	st.global.f32 	[%rd7], %f2;
	add.s32 	%r10, %r10, %r3;
	setp.lt.s32 	%p2, %r10, %r6;
	@%p2 bra 	$L__BB1_2;
$L__BB1_3:
	ret;

}
	// .globl	_Z8add_reluPKfS0_Pfi
.visible .entry _Z8add_reluPKfS0_Pfi(
	.param .u64 .ptr .align 1 _Z8add_reluPKfS0_Pfi_param_0,
	.param .u64 .ptr .align 1 _Z8add_reluPKfS0_Pfi_param_1,
	.param .u64 .ptr .align 1 _Z8add_reluPKfS0_Pfi_param_2,
	.param .u32 _Z8add_reluPKfS0_Pfi_param_3
)
{
	.reg .pred 	%p<3>;
	.reg .b32 	%r<11>;
	.reg .b32 	%f<5>;
	.reg .b64 	%rd<11>;

	ld.param.u64 	%rd4, [_Z8add_reluPKfS0_Pfi_param_0];
	ld.param.u64 	%rd5, [_Z8add_reluPKfS0_Pfi_param_1];
	ld.param.u64 	%rd6, [_Z8add_reluPKfS0_Pfi_param_2];
	ld.param.u32 	%r6, [_Z8add_reluPKfS0_Pfi_param_3];
	mov.u32 	%r7, %ctaid.x;
	mov.u32 	%r1, %ntid.x;
	mov.u32 	%r8, %tid.x;
	mad.lo.s32 	%r10, %r7, %r1, %r8;
	setp.ge.s32 	%p1, %r10, %r6;
	@%p1 bra 	$L__BB2_3;
	mov.u32 	%r9, %nctaid.x;
	mul.lo.s32 	%r3, %r1, %r9;
	cvta.to.global.u64 	%rd1, %rd4;
	cvta.to.global.u64 	%rd2, %rd5;
	cvta.to.global.u64 	%rd3, %rd6;
$L__BB2_2:
	mul.wide.s32 	%rd7, %r10, 4;
	add.s64 	%rd8, %rd1, %rd7;
	ld.global.f32 	%f1, [%rd8];
	add.s64 	%rd9, %rd2, %rd7;
	ld.global.f32 	%f2, [%rd9];
	add.f32 	%f3, %f1, %f2;
	add.s64 	%rd10, %rd3, %rd7;
	max.f32 	%f4, %f3, 0f00000000;
	st.global.f32 	[%rd10], %f4;
	add.s32 	%r10, %r10, %r3;
	setp.lt.s32 	%p2, %r10, %r6;
	@%p2 bra 	$L__BB2_2;
$L__BB2_3:
	ret;

}
	// .globl	_Z3addPKfS0_Pfi
.visible .entry _Z3addPKfS0_Pfi(
	.param .u64 .ptr .align 1 _Z3addPKfS0_Pfi_param_0,
	.param .u64 .ptr .align 1 _Z3addPKfS0_Pfi_param_1,
	.param .u64 .ptr .align 1 _Z3addPKfS0_Pfi_param_2,
	.param .u32 _Z3addPKfS0_Pfi_param_3
)
{
	.reg .pred 	%p<3>;
	.reg .b32 	%r<11>;
	.reg .b32 	%f<4>;
	.reg .b64 	%rd<11>;

	ld.param.u64 	%rd4, [_Z3addPKfS0_Pfi_param_0];
	ld.param.u64 	%rd5, [_Z3addPKfS0_Pfi_param_1];
	ld.param.u64 	%rd6, [_Z3addPKfS0_Pfi_param_2];
	ld.param.u32 	%r6, [_Z3addPKfS0_Pfi_param_3];
	mov.u32 	%r7, %ctaid.x;
	mov.u32 	%r1, %ntid.x;
	mov.u32 	%r8, %tid.x;
	mad.lo.s32 	%r10, %r7, %r1, %r8;
	setp.ge.s32 	%p1, %r10, %r6;
	@%p1 bra 	$L__BB3_3;
	mov.u32 	%r9, %nctaid.x;
	mul.lo.s32 	%r3, %r1, %r9;
	cvta.to.global.u64 	%rd1, %rd4;
	cvta.to.global.u64 	%rd2, %rd5;
	cvta.to.global.u64 	%rd3, %rd6;
$L__BB3_2:
	mul.wide.s32 	%rd7, %r10, 4;
	add.s64 	%rd8, %rd1, %rd7;
	ld.global.f32 	%f1, [%rd8];
	add.s64 	%rd9, %rd2, %rd7;
	ld.global.f32 	%f2, [%rd9];
	add.f32 	%f3, %f1, %f2;
	add.s64 	%rd10, %rd3, %rd7;
	st.global.f32 	[%rd10], %f3;
	add.s32 	%r10, %r10, %r3;
	setp.lt.s32 	%p2, %r10, %r6;
	@%p2 bra 	$L__BB3_2;
$L__BB3_3:
	ret;

}
	// .globl	_Z14AvgPoolForwardPKfPfiiiiiiiiiiii
.visible .entry _Z14AvgPoolForwardPKfPfiiiiiiiiiiii(
	.param .u64 .ptr .align 1 _Z14AvgPoolForwardPKfPfiiiiiiiiiiii_param_0,
	.param .u64 .ptr .align 1 _Z14AvgPoolForwardPKfPfiiiiiiiiiiii_param_1,
	.param .u32 _Z14AvgPoolForwardPKfPfiiiiiiiiiiii_param_2,
	.param .u32 _Z14AvgPoolForwardPKfPfiiiiiiiiiiii_param_3,
	.param .u32 _Z14AvgPoolForwardPKfPfiiiiiiiiiiii_param_4,
	.param .u32 _Z14AvgPoolForwardPKfPfiiiiiiiiiiii_param_5,
	.param .u32 _Z14AvgPoolForwardPKfPfiiiiiiiiiiii_param_6,
	.param .u32 _Z14AvgPoolForwardPKfPfiiiiiiiiiiii_param_7,
	.param .u32 _Z14AvgPoolForwardPKfPfiiiiiiiiiiii_param_8,
	.param .u32 _Z14AvgPoolForwardPKfPfiiiiiiiiiiii_param_9,
	.param .u32 _Z14AvgPoolForwardPKfPfiiiiiiiiiiii_param_10,
	.param .u32 _Z14AvgPoolForwardPKfPfiiiiiiiiiiii_param_11,
	.param .u32 _Z14AvgPoolForwardPKfPfiiiiiiiiiiii_param_12,
	.param .u32 _Z14AvgPoolForwardPKfPfiiiiiiiiiiii_param_13
)
{
	.reg .pred 	%p<15>;
	.reg .b32 	%r<145>;
	.reg .b32 	%f<90>;
	.reg .b64 	%rd<84>;

	ld.param.u64 	%rd6, [_Z14AvgPoolForwardPKfPfiiiiiiiiiiii_param_0];
	ld.param.u64 	%rd5, [_Z14AvgPoolForwardPKfPfiiiiiiiiiiii_param_1];
	ld.param.u32 	%r78, [_Z14AvgPoolForwardPKfPfiiiiiiiiiiii_param_2];
	ld.param.u32 	%r79, [_Z14AvgPoolForwardPKfPfiiiiiiiiiiii_param_4];
	ld.param.u32 	%r80, [_Z14AvgPoolForwardPKfPfiiiiiiiiiiii_param_5];
	ld.param.u32 	%r81, [_Z14AvgPoolForwardPKfPfiiiiiiiiiiii_param_6];
	ld.param.u32 	%r85, [_Z14AvgPoolForwardPKfPfiiiiiiiiiiii_param_10];
	ld.param.u32 	%r87, [_Z14AvgPoolForwardPKfPfiiiiiiiiiiii_param_12];
	ld.param.u32 	%r88, [_Z14AvgPoolForwardPKfPfiiiiiiiiiiii_param_13];
	cvta.to.global.u64 	%rd1, %rd6;
	mov.u32 	%r89, %ctaid.x;
	mov.u32 	%r1, %ntid.x;
	mov.u32 	%r90, %tid.x;
	mad.lo.s32 	%r122, %r89, %r1, %r90;
	setp.ge.s32 	%p1, %r122, %r78;
	@%p1 bra 	$L__BB4_20;
	add.s32 	%r3, %r87, %r79;
	add.s32 	%r4, %r88, %r80;
	mul.lo.s32 	%r5, %r80, %r79;
	mov.u32 	%r91, %nctaid.x;
	mul.lo.s32 	%r6, %r1, %r91;
	cvta.to.global.u64 	%rd2, %rd5;
$L__BB4_2:
	ld.param.u32 	%r121, [_Z14AvgPoolForwardPKfPfiiiiiiiiiiii_param_11];
	ld.param.u32 	%r120, [_Z14AvgPoolForwardPKfPfiiiiiiiiiiii_param_9];
	ld.param.u32 	%r119, [_Z14AvgPoolForwardPKfPfiiiiiiiiiiii_param_8];
	ld.param.u32 	%r118, [_Z14AvgPoolForwardPKfPfiiiiiiiiiiii_param_7];
	div.s32 	%r92, %r122, %r118;
	mul.lo.s32 	%r93, %r92, %r118;
	sub.s32 	%r94, %r122, %r93;
	div.s32 	%r95, %r92, %r81;
	mul.lo.s32 	%r96, %r95, %r81;
	sub.s32 	%r97, %r92, %r96;
	mul.lo.s32 	%r98, %r97, %r85;
	sub.s32 	%r99, %r98, %r87;
	mul.lo.s32 	%r100, %r94, %r121;
	sub.s32 	%r101, %r100, %r88;
	add.s32 	%r102, %r99, %r119;
	min.s32 	%r103, %r102, %r3;
	add.s32 	%r104, %r101, %r120;
	min.s32 	%r105, %r104, %r4;
	sub.s32 	%r106, %r103, %r99;
	sub.s32 	%r107, %r105, %r101;
	mul.lo.s32 	%r8, %r106, %r107;
	max.s32 	%r123, %r99, 0;
	max.s32 	%r10, %r101, 0;
	min.s32 	%r11, %r103, %r79;
	min.s32 	%r12, %r105, %r80;
	mul.lo.s32 	%r108, %r5, %r95;
	cvt.s64.s32 	%rd3, %r108;
	setp.ge.s32 	%p2, %r123, %r11;
	mov.f32 	%f88, 0f00000000;
	@%p2 bra 	$L__BB4_19;
	sub.s32 	%r109, %r12, %r10;
	and.b32  	%r13, %r109, 15;
	and.b32  	%r14, %r109, 7;
	and.b32  	%r15, %r109, 3;
	mov.f32 	%f88, 0f00000000;
$L__BB4_4:
	setp.ge.s32 	%p3, %r10, %r12;
	@%p3 bra 	$L__BB4_18;
	sub.s32 	%r110, %r10, %r12;
	setp.gt.u32 	%p4, %r110, -16;
	mul.lo.s32 	%r17, %r123, %r80;
	mov.u32 	%r142, %r10;
	@%p4 bra 	$L__BB4_8;
	sub.s32 	%r111, %r12, %r10;
	and.b32  	%r112, %r111, -16;
	neg.s32 	%r124, %r112;
	add.s32 	%r125, %r10, %r17;
	add.s32 	%r140, %r125, 1;
	add.s32 	%r139, %r125, 2;
	add.s32 	%r138, %r125, 3;
	add.s32 	%r137, %r125, 4;
	add.s32 	%r136, %r125, 5;
	add.s32 	%r135, %r125, 6;
	add.s32 	%r134, %r125, 7;
	add.s32 	%r133, %r125, 8;
	add.s32 	%r132, %r125, 9;
	add.s32 	%r131, %r125, 10;
	add.s32 	%r130, %r125, 11;
	add.s32 	%r129, %r125, 12;
	add.s32 	%r128, %r125, 13;
	add.s32 	%r127, %r125, 14;
	add.s32 	%r126, %r125, 15;
	mov.u32 	%r142, %r10;
$L__BB4_7:
	.pragma "nounroll";
	cvt.s64.s32 	%rd7, %r140;
	add.s64 	%rd8, %rd3, %rd7;
	shl.b64 	%rd9, %rd8, 2;
	add.s64 	%rd10, %rd1, %rd9;
	cvt.s64.s32 	%rd11, %r139;
	add.s64 	%rd12, %rd3, %rd11;
	shl.b64 	%rd13, %rd12, 2;
	add.s64 	%rd14, %rd1, %rd13;
	cvt.s64.s32 	%rd15, %r138;
	add.s64 	%rd16, %rd3, %rd15;
	shl.b64 	%rd17, %rd16, 2;
	add.s64 	%rd18, %rd1, %rd17;
	cvt.s64.s32 	%rd19, %r137;
	add.s64 	%rd20, %rd3, %rd19;
	shl.b64 	%rd21, %rd20, 2;
	add.s64 	%rd22, %rd1, %rd21;
	cvt.s64.s32 	%rd23, %r136;
	add.s64 	%rd24, %rd3, %rd23;
	shl.b64 	%rd25, %rd24, 2;
	add.s64 	%rd26, %rd1, %rd25;
	cvt.s64.s32 	%rd27, %r135;
	add.s64 	%rd28, %rd3, %rd27;
	shl.b64 	%rd29, %rd28, 2;
	add.s64 	%rd30, %rd1, %rd29;
	cvt.s64.s32 	%rd31, %r134;
	add.s64 	%rd32, %rd3, %rd31;
	shl.b64 	%rd33, %rd32, 2;
	add.s64 	%rd34, %rd1, %rd33;
	cvt.s64.s32 	%rd35, %r133;
	add.s64 	%rd36, %rd3, %rd35;
	shl.b64 	%rd37, %rd36, 2;
	add.s64 	%rd38, %rd1, %rd37;
	cvt.s64.s32 	%rd39, %r132;
	add.s64 	%rd40, %rd3, %rd39;
	shl.b64 	%rd41, %rd40, 2;
	add.s64 	%rd42, %rd1, %rd41;
	cvt.s64.s32 	%rd43, %r131;
	add.s64 	%rd44, %rd3, %rd43;
	shl.b64 	%rd45, %rd44, 2;
	add.s64 	%rd46, %rd1, %rd45;
	cvt.s64.s32 	%rd47, %r130;
	add.s64 	%rd48, %rd3, %rd47;
	shl.b64 	%rd49, %rd48, 2;
	add.s64 	%rd50, %rd1, %rd49;
	cvt.s64.s32 	%rd51, %r129;
	add.s64 	%rd52, %rd3, %rd51;
	shl.b64 	%rd53, %rd52, 2;
	add.s64 	%rd54, %rd1, %rd53;
	cvt.s64.s32 	%rd55, %r128;
	add.s64 	%rd56, %rd3, %rd55;
	shl.b64 	%rd57, %rd56, 2;
	add.s64 	%rd58, %rd1, %rd57;
	cvt.s64.s32 	%rd59, %r127;
	add.s64 	%rd60, %rd3, %rd59;
	shl.b64 	%rd61, %rd60, 2;
	add.s64 	%rd62, %rd1, %rd61;
	cvt.s64.s32 	%rd63, %r126;
	add.s64 	%rd64, %rd3, %rd63;
	shl.b64 	%rd65, %rd64, 2;
	add.s64 	%rd66, %rd1, %rd65;
	cvt.s64.s32 	%rd67, %r125;
	add.s64 	%rd68, %rd3, %rd67;
	shl.b64 	%rd69, %rd68, 2;
	add.s64 	%rd70, %rd1, %rd69;
	ld.global.f32 	%f20, [%rd70];
	add.f32 	%f21, %f88, %f20;
	ld.global.f32 	%f22, [%rd10];
	add.f32 	%f23, %f21, %f22;
	ld.global.f32 	%f24, [%rd14];
	add.f32 	%f25, %f23, %f24;
	ld.global.f32 	%f26, [%rd18];
	add.f32 	%f27, %f25, %f26;
	ld.global.f32 	%f28, [%rd22];
	add.f32 	%f29, %f27, %f28;
	ld.global.f32 	%f30, [%rd26];
	add.f32 	%f31, %f29, %f30;
	ld.global.f32 	%f32, [%rd30];
	add.f32 	%f33, %f31, %f32;
	ld.global.f32 	%f34, [%rd34];
	add.f32 	%f35, %f33, %f34;
	ld.global.f32 	%f36, [%rd38];
	add.f32 	%f37, %f35, %f36;
	ld.global.f32 	%f38, [%rd42];
	add.f32 	%f39, %f37, %f38;
	ld.global.f32 	%f40, [%rd46];
	add.f32 	%f41, %f39, %f40;
	ld.global.f32 	%f42, [%rd50];
	add.f32 	%f43, %f41, %f42;
	ld.global.f32 	%f44, [%rd54];
	add.f32 	%f45, %f43, %f44;
	ld.global.f32 	%f46, [%rd58];
	add.f32 	%f47, %f45, %f46;
	ld.global.f32 	%f48, [%rd62];
	add.f32 	%f49, %f47, %f48;
	ld.global.f32 	%f50, [%rd66];
	add.f32 	%f88, %f49, %f50;
	add.s32 	%r142, %r142, 16;
	add.s32 	%r140, %r140, 16;
	add.s32 	%r139, %r139, 16;
	add.s32 	%r138, %r138, 16;
	add.s32 	%r137, %r137, 16;
	add.s32 	%r136, %r136, 16;
	add.s32 	%r135, %r135, 16;
	add.s32 	%r134, %r134, 16;
	add.s32 	%r133, %r133, 16;
	add.s32 	%r132, %r132, 16;
	add.s32 	%r131, %r131, 16;
	add.s32 	%r130, %r130, 16;
	add.s32 	%r129, %r129, 16;
	add.s32 	%r128, %r128, 16;
	add.s32 	%r127, %r127, 16;
	add.s32 	%r126, %r126, 16;
	add.s32 	%r125, %r125, 16;
	add.s32 	%r124, %r124, 16;
	setp.ne.s32 	%p5, %r124, 0;
	@%p5 bra 	$L__BB4_7;
$L__BB4_8:
	setp.eq.s32 	%p6, %r13, 0;
	@%p6 bra 	$L__BB4_18;
	add.s32 	%r113, %r13, -1;
	setp.lt.u32 	%p7, %r113, 7;
	@%p7 bra 	$L__BB4_11;
	add.s32 	%r114, %r142, %r17;
	cvt.s64.s32 	%rd71, %r114;
	add.s64 	%rd72, %rd71, %rd3;
	shl.b64 	%rd73, %rd72, 2;
	add.s64 	%rd74, %rd1, %rd73;
	ld.global.f32 	%f52, [%rd74];
	add.f32 	%f53, %f88, %f52;
	ld.global.f32 	%f54, [%rd74+4];
	add.f32 	%f55, %f53, %f54;
	ld.global.f32 	%f56, [%rd74+8];
	add.f32 	%f57, %f55, %f56;
	ld.global.f32 	%f58, [%rd74+12];
	add.f32 	%f59, %f57, %f58;
	ld.global.f32 	%f60, [%rd74+16];
	add.f32 	%f61, %f59, %f60;
	ld.global.f32 	%f62, [%rd74+20];
	add.f32 	%f63, %f61, %f62;
	ld.global.f32 	%f64, [%rd74+24];
	add.f32 	%f65, %f63, %f64;
	ld.global.f32 	%f66, [%rd74+28];
	add.f32 	%f88, %f65, %f66;
	add.s32 	%r142, %r142, 8;
$L__BB4_11:
	setp.eq.s32 	%p8, %r14, 0;
	@%p8 bra 	$L__BB4_18;
	add.s32 	%r115, %r14, -1;
	setp.lt.u32 	%p9, %r115, 3;
	@%p9 bra 	$L__BB4_14;
	add.s32 	%r116, %r142, %r17;
	cvt.s64.s32 	%rd75, %r116;
	add.s64 	%rd76, %rd75, %rd3;
	shl.b64 	%rd77, %rd76, 2;
	add.s64 	%rd78, %rd1, %rd77;
	ld.global.f32 	%f68, [%rd78];
	add.f32 	%f69, %f88, %f68;
	ld.global.f32 	%f70, [%rd78+4];
	add.f32 	%f71, %f69, %f70;
	ld.global.f32 	%f72, [%rd78+8];
	add.f32 	%f73, %f71, %f72;
	ld.global.f32 	%f74, [%rd78+12];
	add.f32 	%f88, %f73, %f74;
	add.s32 	%r142, %r142, 4;
$L__BB4_14:
	setp.eq.s32 	%p10, %r15, 0;
	@%p10 bra 	$L__BB4_18;
	setp.eq.s32 	%p11, %r15, 1;
	add.s32 	%r117, %r142, %r17;
	cvt.s64.s32 	%rd79, %r117;
	add.s64 	%rd80, %rd79, %rd3;
	shl.b64 	%rd81, %rd80, 2;
	add.s64 	%rd4, %rd1, %rd81;
	ld.global.f32 	%f75, [%rd4];
	add.f32 	%f88, %f88, %f75;
	@%p11 bra 	$L__BB4_18;
	setp.eq.s32 	%p12, %r15, 2;
	ld.global.f32 	%f76, [%rd4+4];
	add.f32 	%f88, %f88, %f76;
	@%p12 bra 	$L__BB4_18;
	ld.global.f32 	%f77, [%rd4+8];
	add.f32 	%f88, %f88, %f77;
$L__BB4_18:
	add.s32 	%r123, %r123, 1;
	setp.ne.s32 	%p13, %r123, %r11;
	@%p13 bra 	$L__BB4_4;
$L__BB4_19:
	cvt.rn.f32.s32 	%f78, %r8;
	div.rn.f32 	%f79, %f88, %f78;
	mul.wide.s32 	%rd82, %r122, 4;
	add.s64 	%rd83, %rd2, %rd82;
	st.global.f32 	[%rd83], %f79;
	add.s32 	%r122, %r122, %r6;
	setp.lt.s32 	%p14, %r122, %r78;
	@%p14 bra 	$L__BB4_2;
$L__BB4_20:
	ret;

}
	// .globl	_Z18ConvolutionForwardPfS_S_S_iiiiiiiiiiiiii
.visible .entry _Z18ConvolutionForwardPfS_S_S_iiiiiiiiiiiiii(
	.param .u64 .ptr .align 1 _Z18ConvolutionForwardPfS_S_S_iiiiiiiiiiiiii_param_0,
	.param .u64 .ptr .align 1 _Z18ConvolutionForwardPfS_S_S_iiiiiiiiiiiiii_param_1,
	.param .u64 .ptr .align 1 _Z18ConvolutionForwardPfS_S_S_iiiiiiiiiiiiii_param_2,
	.param .u64 .ptr .align 1 _Z18ConvolutionForwardPfS_S_S_iiiiiiiiiiiiii_param_3,
	.param .u32 _Z18ConvolutionForwardPfS_S_S_iiiiiiiiiiiiii_param_4,
	.param .u32 _Z18ConvolutionForwardPfS_S_S_iiiiiiiiiiiiii_param_5,
	.param .u32 _Z18ConvolutionForwardPfS_S_S_iiiiiiiiiiiiii_param_6,
	.param .u32 _Z18ConvolutionForwardPfS_S_S_iiiiiiiiiiiiii_param_7,
	.param .u32 _Z18ConvolutionForwardPfS_S_S_iiiiiiiiiiiiii_param_8,
	.param .u32 _Z18ConvolutionForwardPfS_S_S_iiiiiiiiiiiiii_param_9,
	.param .u32 _Z18ConvolutionForwardPfS_S_S_iiiiiiiiiiiiii_param_10,
	.param .u32 _Z18ConvolutionForwardPfS_S_S_iiiiiiiiiiiiii_param_11,
	.param .u32 _Z18ConvolutionForwardPfS_S_S_iiiiiiiiiiiiii_param_12,
	.param .u32 _Z18ConvolutionForwardPfS_S_S_iiiiiiiiiiiiii_param_13,
	.param .u32 _Z18ConvolutionForwardPfS_S_S_iiiiiiiiiiiiii_param_14,
	.param .u32 _Z18ConvolutionForwardPfS_S_S_iiiiiiiiiiiiii_param_15,
	.param .u32 _Z18ConvolutionForwardPfS_S_S_iiiiiiiiiiiiii_param_16,
	.param .u32 _Z18ConvolutionForwardPfS_S_S_iiiiiiiiiiiiii_param_17
)
{
	.reg .pred 	%p<18>;
	.reg .b32 	%r<160>;
	.reg .b32 	%f<76>;
	.reg .b64 	%rd<143>;

	ld.param.u64 	%rd7, [_Z18ConvolutionForwardPfS_S_S_iiiiiiiiiiiiii_param_0];
	ld.param.u64 	%rd8, [_Z18ConvolutionForwardPfS_S_S_iiiiiiiiiiiiii_param_1];
	ld.param.u64 	%rd9, [_Z18ConvolutionForwardPfS_S_S_iiiiiiiiiiiiii_param_2];
	ld.param.u64 	%rd10, [_Z18ConvolutionForwardPfS_S_S_iiiiiiiiiiiiii_param_3];
	ld.param.u32 	%r53, [_Z18ConvolutionForwardPfS_S_S_iiiiiiiiiiiiii_param_4];
	ld.param.u32 	%r54, [_Z18ConvolutionForwardPfS_S_S_iiiiiiiiiiiiii_param_6];
	ld.param.u32 	%r55, [_Z18ConvolutionForwardPfS_S_S_iiiiiiiiiiiiii_param_7];
	ld.param.u32 	%r56, [_Z18ConvolutionForwardPfS_S_S_iiiiiiiiiiiiii_param_8];
	ld.param.u32 	%r57, [_Z18ConvolutionForwardPfS_S_S_iiiiiiiiiiiiii_param_9];
	ld.param.u32 	%r58, [_Z18ConvolutionForwardPfS_S_S_iiiiiiiiiiiiii_param_10];
	ld.param.u32 	%r59, [_Z18ConvolutionForwardPfS_S_S_iiiiiiiiiiiiii_param_11];
	ld.param.u32 	%r60, [_Z18ConvolutionForwardPfS_S_S_iiiiiiiiiiiiii_param_12];
	ld.param.u32 	%r61, [_Z18ConvolutionForwardPfS_S_S_iiiiiiiiiiiiii_param_13];
	ld.param.u32 	%r65, [_Z18ConvolutionForwardPfS_S_S_iiiiiiiiiiiiii_param_17];
	cvta.to.global.u64 	%rd1, %rd9;
	cvta.to.global.u64 	%rd2, %rd7;
	cvta.to.global.u64 	%rd3, %rd8;
	cvta.to.global.u64 	%rd4, %rd10;
	mov.u32 	%r66, %ctaid.x;
	mov.u32 	%r1, %ntid.x;
	mov.u32 	%r67, %tid.x;
	mad.lo.s32 	%r150, %r66, %r1, %r67;
	setp.ge.s32 	%p1, %r150, %r53;
	@%p1 bra 	$L__BB5_22;
	setp.gt.s32 	%p2, %r56, 0;
	mul.lo.s32 	%r3, %r55, %r54;
	mov.u32 	%r68, %nctaid.x;
	mul.lo.s32 	%r4, %r1, %r68;
	@%p2 bra 	$L__BB5_2;
	bra.uni 	$L__BB5_21;
$L__BB5_2:
	add.s32 	%r5, %r65, 3;
	mul.lo.s32 	%r6, %r61, %r60;
	mul.lo.s32 	%r82, %r60, %r56;
	mul.lo.s32 	%r7, %r82, %r61;
	mul.lo.s32 	%r8, %r3, %r56;
$L__BB5_3:
	ld.param.u32 	%r149, [_Z18ConvolutionForwardPfS_S_S_iiiiiiiiiiiiii_param_16];
	ld.param.u32 	%r148, [_Z18ConvolutionForwardPfS_S_S_iiiiiiiiiiiiii_param_15];
	ld.param.u32 	%r147, [_Z18ConvolutionForwardPfS_S_S_iiiiiiiiiiiiii_param_14];
	div.s32 	%r84, %r150, %r59;
	div.s32 	%r85, %r84, %r57;
	div.s32 	%r10, %r85, %r58;
	div.s32 	%r86, %r150, %r57;
	div.s32 	%r87, %r86, %r58;
	rem.s32 	%r11, %r87, %r59;
	div.s32 	%r88, %r150, %r58;
	rem.s32 	%r12, %r88, %r57;
	mul.lo.s32 	%r89, %r88, %r58;
	sub.s32 	%r13, %r150, %r89;
	mul.lo.s32 	%r90, %r12, %r147;
	sub.s32 	%r91, %r90, %r149;
	add.s32 	%r92, %r91, %r60;
	mul.lo.s32 	%r93, %r13, %r148;
	sub.s32 	%r94, %r93, %r65;
	add.s32 	%r95, %r94, %r61;
	neg.s32 	%r96, %r91;
	max.s32 	%r14, %r91, 0;
	shr.s32 	%r97, %r91, 31;
	and.b32  	%r15, %r97, %r96;
	neg.s32 	%r98, %r94;
	max.s32 	%r16, %r94, 0;
	shr.s32 	%r99, %r94, 31;
	and.b32  	%r17, %r99, %r98;
	setp.gt.s32 	%p4, %r92, %r54;
	sub.s32 	%r100, %r54, %r91;
	selp.b32 	%r101, %r100, %r60, %p4;
	setp.gt.s32 	%p5, %r95, %r55;
	sub.s32 	%r102, %r55, %r94;
	selp.b32 	%r103, %r102, %r61, %p5;
	sub.s32 	%r18, %r101, %r15;
	sub.s32 	%r19, %r103, %r17;
	min.s32 	%r104, %r55, %r95;
	sub.s32 	%r105, %r104, %r16;
	and.b32  	%r106, %r105, 7;
	add.s32 	%r20, %r106, -1;
	and.b32  	%r21, %r105, 3;
	and.b32  	%r22, %r19, 7;
	sub.s32 	%r23, %r16, %r104;
	and.b32  	%r24, %r19, 2147483640;
	and.b32  	%r25, %r105, 1;
	neg.s32 	%r26, %r24;
	add.s32 	%r107, %r5, %r16;
	sub.s32 	%r27, %r107, %r93;
	add.s32 	%r28, %r16, 3;
	mov.f32 	%f68, 0f00000000;
	mov.b32 	%r151, 0;
	mul.lo.s32 	%r109, %r8, %r10;
	cvt.s64.s32 	%rd16, %r109;
	mul.lo.s32 	%r111, %r7, %r11;
	cvt.s64.s32 	%rd18, %r111;
$L__BB5_4:
	setp.lt.s32 	%p6, %r18, 1;
	mul.lo.s32 	%r108, %r3, %r151;
	cvt.s64.s32 	%rd15, %r108;
	add.s64 	%rd5, %rd15, %rd16;
	mul.lo.s32 	%r110, %r6, %r151;
	cvt.s64.s32 	%rd17, %r110;
	add.s64 	%rd6, %rd17, %rd18;
	@%p6 bra 	$L__BB5_8;
	mov.b32 	%r152, 0;
$L__BB5_6:
	setp.gt.s32 	%p7, %r19, 0;
	@%p7 bra 	$L__BB5_10;
$L__BB5_7:
	add.s32 	%r152, %r152, 1;
	setp.lt.s32 	%p15, %r152, %r18;
	@%p15 bra 	$L__BB5_6;
$L__BB5_8:
	add.s32 	%r151, %r151, 1;
	setp.eq.s32 	%p16, %r151, %r56;
	@%p16 bra 	$L__BB5_9;
	bra.uni 	$L__BB5_4;
$L__BB5_9:
	mul.wide.s32 	%rd139, %r11, 4;
	add.s64 	%rd140, %rd4, %rd139;
	ld.global.f32 	%f63, [%rd140];
	add.f32 	%f64, %f68, %f63;
	mad.lo.s32 	%r144, %r10, %r59, %r11;
	mad.lo.s32 	%r145, %r144, %r57, %r12;
	mad.lo.s32 	%r146, %r145, %r58, %r13;
	mul.wide.s32 	%rd141, %r146, 4;
	add.s64 	%rd142, %rd3, %rd141;
	st.global.f32 	[%rd142], %f64;
	add.s32 	%r150, %r150, %r4;
	setp.lt.s32 	%p17, %r150, %r53;
	@%p17 bra 	$L__BB5_3;
	bra.uni 	$L__BB5_22;
$L__BB5_10:
	setp.gt.u32 	%p8, %r23, -8;
	add.s32 	%r114, %r152, %r14;
	mul.lo.s32 	%r39, %r114, %r55;
	add.s32 	%r40, %r39, %r16;
	add.s32 	%r115, %r152, %r15;
	mul.lo.s32 	%r41, %r115, %r61;
	add.s32 	%r42, %r41, %r17;
	mov.b32 	%r157, 0;
	@%p8 bra 	$L__BB5_13;
	add.s32 	%r154, %r27, %r41;
	add.s32 	%r153, %r28, %r39;
	mov.u32 	%r155, %r26;
$L__BB5_12:
	.pragma "nounroll";
	add.s32 	%r116, %r153, -3;
	cvt.s64.s32 	%rd19, %r116;
	add.s64 	%rd20, %rd5, %rd19;
	shl.b64 	%rd21, %rd20, 2;
	add.s64 	%rd22, %rd2, %rd21;
	ld.global.f32 	%f20, [%rd22];
	add.s32 	%r117, %r154, -3;
	cvt.s64.s32 	%rd23, %r117;
	add.s64 	%rd24, %rd6, %rd23;
	shl.b64 	%rd25, %rd24, 2;
	add.s64 	%rd26, %rd1, %rd25;
	ld.global.f32 	%f21, [%rd26];
	fma.rn.f32 	%f22, %f20, %f21, %f68;
	add.s32 	%r118, %r153, -2;
	cvt.s64.s32 	%rd27, %r118;
	add.s64 	%rd28, %rd5, %rd27;
	shl.b64 	%rd29, %rd28, 2;
	add.s64 	%rd30, %rd2, %rd29;
	ld.global.f32 	%f23, [%rd30];
	add.s32 	%r119, %r154, -2;
	cvt.s64.s32 	%rd31, %r119;
	add.s64 	%rd32, %rd6, %rd31;
	shl.b64 	%rd33, %rd32, 2;
	add.s64 	%rd34, %rd1, %rd33;
	ld.global.f32 	%f24, [%rd34];
	fma.rn.f32 	%f25, %f23, %f24, %f22;
	add.s32 	%r120, %r153, -1;
	cvt.s64.s32 	%rd35, %r120;
	add.s64 	%rd36, %rd5, %rd35;
	shl.b64 	%rd37, %rd36, 2;
	add.s64 	%rd38, %rd2, %rd37;
	ld.global.f32 	%f26, [%rd38];
	add.s32 	%r121, %r154, -1;
	cvt.s64.s32 	%rd39, %r121;
	add.s64 	%rd40, %rd6, %rd39;
	shl.b64 	%rd41, %rd40, 2;
	add.s64 	%rd42, %rd1, %rd41;
	ld.global.f32 	%f27, [%rd42];
	fma.rn.f32 	%f28, %f26, %f27, %f25;
	add.s32 	%r122, %r153, 4;
	cvt.s64.s32 	%rd43, %r153;
	add.s64 	%rd44, %rd5, %rd43;
	shl.b64 	%rd45, %rd44, 2;
	add.s64 	%rd46, %rd2, %rd45;
	ld.global.f32 	%f29, [%rd46];
	add.s32 	%r123, %r154, 4;
	cvt.s64.s32 	%rd47, %r154;
	add.s64 	%rd48, %rd6, %rd47;
	shl.b64 	%rd49, %rd48, 2;
	add.s64 	%rd50, %rd1, %rd49;
	ld.global.f32 	%f30, [%rd50];
	fma.rn.f32 	%f31, %f29, %f30, %f28;
	add.s32 	%r124, %r153, 1;
	cvt.s64.s32 	%rd51, %r124;
	add.s64 	%rd52, %rd5, %rd51;
	shl.b64 	%rd53, %rd52, 2;
	add.s64 	%rd54, %rd2, %rd53;
	ld.global.f32 	%f32, [%rd54];
	add.s32 	%r125, %r154, 1;
	cvt.s64.s32 	%rd55, %r125;
	add.s64 	%rd56, %rd6, %rd55;
	shl.b64 	%rd57, %rd56, 2;
	add.s64 	%rd58, %rd1, %rd57;
	ld.global.f32 	%f33, [%rd58];
	fma.rn.f32 	%f34, %f32, %f33, %f31;
	add.s32 	%r126, %r153, 2;
	cvt.s64.s32 	%rd59, %r126;
	add.s64 	%rd60, %rd5, %rd59;
	shl.b64 	%rd61, %rd60, 2;
	add.s64 	%rd62, %rd2, %rd61;
	ld.global.f32 	%f35, [%rd62];
	add.s32 	%r127, %r154, 2;
	cvt.s64.s32 	%rd63, %r127;
	add.s64 	%rd64, %rd6, %rd63;
	shl.b64 	%rd65, %rd64, 2;
	add.s64 	%rd66, %rd1, %rd65;
	ld.global.f32 	%f36, [%rd66];
	fma.rn.f32 	%f37, %f35, %f36, %f34;
	add.s32 	%r128, %r153, 3;
	cvt.s64.s32 	%rd67, %r128;
	add.s64 	%rd68, %rd5, %rd67;
	shl.b64 	%rd69, %rd68, 2;
	add.s64 	%rd70, %rd2, %rd69;
	ld.global.f32 	%f38, [%rd70];
	add.s32 	%r129, %r154, 3;
	cvt.s64.s32 	%rd71, %r129;
	add.s64 	%rd72, %rd6, %rd71;
	shl.b64 	%rd73, %rd72, 2;
	add.s64 	%rd74, %rd1, %rd73;
	ld.global.f32 	%f39, [%rd74];
	fma.rn.f32 	%f40, %f38, %f39, %f37;
	cvt.s64.s32 	%rd75, %r122;
	add.s64 	%rd76, %rd5, %rd75;
	shl.b64 	%rd77, %rd76, 2;
	add.s64 	%rd78, %rd2, %rd77;
	ld.global.f32 	%f41, [%rd78];
	cvt.s64.s32 	%rd79, %r123;
	add.s64 	%rd80, %rd6, %rd79;
	shl.b64 	%rd81, %rd80, 2;
	add.s64 	%rd82, %rd1, %rd81;
	ld.global.f32 	%f42, [%rd82];
	fma.rn.f32 	%f68, %f41, %f42, %f40;
	add.s32 	%r155, %r155, 8;
	add.s32 	%r154, %r154, 8;
	add.s32 	%r153, %r153, 8;
	setp.eq.s32 	%p9, %r155, 0;
	mov.u32 	%r157, %r24;
	@%p9 bra 	$L__BB5_13;
	bra.uni 	$L__BB5_12;
$L__BB5_13:
	setp.eq.s32 	%p10, %r22, 0;
	@%p10 bra 	$L__BB5_7;
	setp.lt.u32 	%p11, %r20, 3;
	@%p11 bra 	$L__BB5_16;
	add.s32 	%r130, %r40, %r157;
	cvt.s64.s32 	%rd83, %r130;
	add.s64 	%rd84, %rd5, %rd83;
	shl.b64 	%rd85, %rd84, 2;
	add.s64 	%rd86, %rd2, %rd85;
	ld.global.f32 	%f44, [%rd86];
	add.s32 	%r131, %r42, %r157;
	cvt.s64.s32 	%rd87, %r131;
	add.s64 	%rd88, %rd6, %rd87;
	shl.b64 	%rd89, %rd88, 2;
	add.s64 	%rd90, %rd1, %rd89;
	ld.global.f32 	%f45, [%rd90];
	fma.rn.f32 	%f46, %f44, %f45, %f68;
	add.s32 	%r132, %r130, 1;
	cvt.s64.s32 	%rd91, %r132;
	add.s64 	%rd92, %rd5, %rd91;
	shl.b64 	%rd93, %rd92, 2;
	add.s64 	%rd94, %rd2, %rd93;
	ld.global.f32 	%f47, [%rd94];
	add.s32 	%r133, %r131, 1;
	cvt.s64.s32 	%rd95, %r133;
	add.s64 	%rd96, %rd6, %rd95;
	shl.b64 	%rd97, %rd96, 2;
	add.s64 	%rd98, %rd1, %rd97;
	ld.global.f32 	%f48, [%rd98];
	fma.rn.f32 	%f49, %f47, %f48, %f46;
	add.s32 	%r134, %r130, 2;
	cvt.s64.s32 	%rd99, %r134;
	add.s64 	%rd100, %rd5, %rd99;
	shl.b64 	%rd101, %rd100, 2;
	add.s64 	%rd102, %rd2, %rd101;
	ld.global.f32 	%f50, [%rd102];
	add.s32 	%r135, %r131, 2;
	cvt.s64.s32 	%rd103, %r135;
	add.s64 	%rd104, %rd6, %rd103;
	shl.b64 	%rd105, %rd104, 2;
	add.s64 	%rd106, %rd1, %rd105;
	ld.global.f32 	%f51, [%rd106];
	fma.rn.f32 	%f52, %f50, %f51, %f49;
	add.s32 	%r136, %r130, 3;
	cvt.s64.s32 	%rd107, %r136;
	add.s64 	%rd108, %rd5, %rd107;
	shl.b64 	%rd109, %rd108, 2;
	add.s64 	%rd110, %rd2, %rd109;
	ld.global.f32 	%f53, [%rd110];
	add.s32 	%r137, %r131, 3;
	cvt.s64.s32 	%rd111, %r137;
	add.s64 	%rd112, %rd6, %rd111;
	shl.b64 	%rd113, %rd112, 2;
	add.s64 	%rd114, %rd1, %rd113;
	ld.global.f32 	%f54, [%rd114];
	fma.rn.f32 	%f68, %f53, %f54, %f52;
	add.s32 	%r157, %r157, 4;
$L__BB5_16:
	setp.eq.s32 	%p12, %r21, 0;
	@%p12 bra 	$L__BB5_7;
	setp.eq.s32 	%p13, %r21, 1;
	@%p13 bra 	$L__BB5_19;
	add.s32 	%r138, %r40, %r157;
	cvt.s64.s32 	%rd115, %r138;
	add.s64 	%rd116, %rd5, %rd115;
	shl.b64 	%rd117, %rd116, 2;
	add.s64 	%rd118, %rd2, %rd117;
	ld.global.f32 	%f56, [%rd118];
	add.s32 	%r139, %r42, %r157;
	cvt.s64.s32 	%rd119, %r139;
	add.s64 	%rd120, %rd6, %rd119;
	shl.b64 	%rd121, %rd120, 2;
	add.s64 	%rd122, %rd1, %rd121;
	ld.global.f32 	%f57, [%rd122];
	fma.rn.f32 	%f58, %f56, %f57, %f68;
	add.s32 	%r140, %r138, 1;
	cvt.s64.s32 	%rd123, %r140;
	add.s64 	%rd124, %rd5, %rd123;
	shl.b64 	%rd125, %rd124, 2;
	add.s64 	%rd126, %rd2, %rd125;
	ld.global.f32 	%f59, [%rd126];
	add.s32 	%r141, %r139, 1;
	cvt.s64.s32 	%rd127, %r141;
	add.s64 	%rd128, %rd6, %rd127;
	shl.b64 	%rd129, %rd128, 2;
	add.s64 	%rd130, %rd1, %rd129;
	ld.global.f32 	%f60, [%rd130];
	fma.rn.f32 	%f68, %f59, %f60, %f58;
	add.s32 	%r157, %r157, 2;
$L__BB5_19:
	setp.eq.s32 	%p14, %r25, 0;
	@%p14 bra 	$L__BB5_7;
	add.s32 	%r142, %r40, %r157;
	cvt.s64.s32 	%rd131, %r142;
	add.s64 	%rd132, %rd5, %rd131;
	shl.b64 	%rd133, %rd132, 2;
	add.s64 	%rd134, %rd2, %rd133;
	ld.global.f32 	%f61, [%rd134];
	add.s32 	%r143, %r42, %r157;
	cvt.s64.s32 	%rd135, %r143;
	add.s64 	%rd136, %rd6, %rd135;
	shl.b64 	%rd137, %rd136, 2;
	add.s64 	%rd138, %rd1, %rd137;
	ld.global.f32 	%f62, [%rd138];
	fma.rn.f32 	%f68, %f61, %f62, %f68;
	bra.uni 	$L__BB5_7;
$L__BB5_21:
	div.s32 	%r69, %r150, %r59;
	div.s32 	%r70, %r69, %r57;
	div.s32 	%r71, %r70, %r58;
	div.s32 	%r72, %r150, %r57;
	div.s32 	%r73, %r72, %r58;
	rem.s32 	%r74, %r73, %r59;
	div.s32 	%r75, %r150, %r58;
	rem.s32 	%r76, %r75, %r57;
	mul.lo.s32 	%r77, %r75, %r58;
	sub.s32 	%r78, %r150, %r77;
	mul.wide.s32 	%rd11, %r74, 4;
	add.s64 	%rd12, %rd4, %rd11;
	ld.global.f32 	%f16, [%rd12];
	add.f32 	%f17, %f16, 0f00000000;
	mad.lo.s32 	%r79, %r71, %r59, %r74;
	mad.lo.s32 	%r80, %r79, %r57, %r76;
	mad.lo.s32 	%r81, %r80, %r58, %r78;
	mul.wide.s32 	%rd13, %r81, 4;
	add.s64 	%rd14, %rd3, %rd13;
	st.global.f32 	[%rd14], %f17;
	add.s32 	%r150, %r150, %r4;
	setp.lt.s32 	%p3, %r150, %r53;
	@%p3 bra 	$L__BB5_21;
$L__BB5_22:
	ret;

}
	// .globl	_Z13serial_matmulPfS_S_iii
.visible .entry _Z13serial_matmulPfS_S_iii(
	.param .u64 .ptr .align 1 _Z13serial_matmulPfS_S_iii_param_0,
	.param .u64 .ptr .align 1 _Z13serial_matmulPfS_S_iii_param_1,
	.param .u64 .ptr .align 1 _Z13serial_matmulPfS_S_iii_param_2,
	.param .u32 _Z13serial_matmulPfS_S_iii_param_3,
	.param .u32 _Z13serial_matmulPfS_S_iii_param_4,
	.param .u32 _Z13serial_matmulPfS_S_iii_param_5
)
{
	.reg .pred 	%p<20>;
	.reg .b32 	%r<113>;
	.reg .b32 	%f<67>;
	.reg .b64 	%rd<82>;

	ld.param.u64 	%rd12, [_Z13serial_matmulPfS_S_iii_param_0];
	ld.param.u64 	%rd13, [_Z13serial_matmulPfS_S_iii_param_1];
	ld.param.u64 	%rd14, [_Z13serial_matmulPfS_S_iii_param_2];
	ld.param.u32 	%r61, [_Z13serial_matmulPfS_S_iii_param_3];
	ld.param.u32 	%r62, [_Z13serial_matmulPfS_S_iii_param_4];
	ld.param.u32 	%r63, [_Z13serial_matmulPfS_S_iii_param_5];
	cvta.to.global.u64 	%rd1, %rd13;
	cvta.to.global.u64 	%rd2, %rd12;
	cvta.to.global.u64 	%rd3, %rd14;
	min.s32 	%r64, %r61, %r63;
	setp.lt.s32 	%p1, %r64, 1;
	@%p1 bra 	$L__BB6_30;
	setp.lt.s32 	%p2, %r62, 1;
	@%p2 bra 	$L__BB6_17;
	and.b32  	%r1, %r62, 7;
	and.b32  	%r2, %r62, 3;
	and.b32  	%r3, %r62, 2147483640;
	and.b32  	%r4, %r62, 1;
	neg.s32 	%r5, %r3;
	shl.b32 	%r6, %r63, 3;
	shl.b32 	%r7, %r63, 1;
	mul.lo.s32 	%r8, %r63, 3;
	shl.b32 	%r9, %r63, 2;
	mul.lo.s32 	%r10, %r63, 5;
	mul.lo.s32 	%r11, %r63, 6;
	mul.lo.s32 	%r12, %r63, 7;
	mul.wide.u32 	%rd4, %r6, 4;
	mov.b32 	%r95, 0;
$L__BB6_3:
	mul.lo.s32 	%r78, %r95, %r62;
	mul.lo.s32 	%r14, %r95, %r63;
	cvt.u64.u32 	%rd5, %r78;
	mul.wide.u32 	%rd33, %r78, 4;
	add.s64 	%rd34, %rd2, %rd33;
	add.s64 	%rd6, %rd34, 16;
	mov.b32 	%r96, 0;
$L__BB6_4:
	setp.lt.u32 	%p11, %r62, 8;
	mov.f32 	%f66, 0f00000000;
	mov.b32 	%r106, 0;
	@%p11 bra 	$L__BB6_7;
	add.s32 	%r103, %r63, %r96;
	add.s32 	%r102, %r7, %r96;
	add.s32 	%r101, %r8, %r96;
	add.s32 	%r100, %r9, %r96;
	add.s32 	%r99, %r10, %r96;
	add.s32 	%r98, %r11, %r96;
	add.s32 	%r97, %r12, %r96;
	mul.wide.u32 	%rd35, %r96, 4;
	add.s64 	%rd81, %rd1, %rd35;
	mov.f32 	%f66, 0f00000000;
	mov.u64 	%rd80, %rd6;
	mov.u32 	%r104, %r5;
$L__BB6_6:
	.pragma "nounroll";
	ld.global.f32 	%f16, [%rd80+-16];
	ld.global.f32 	%f17, [%rd81];
	fma.rn.f32 	%f18, %f16, %f17, %f66;
	ld.global.f32 	%f19, [%rd80+-12];
	mul.wide.u32 	%rd36, %r103, 4;
	add.s64 	%rd37, %rd1, %rd36;
	ld.global.f32 	%f20, [%rd37];
	fma.rn.f32 	%f21, %f19, %f20, %f18;
	ld.global.f32 	%f22, [%rd80+-8];
	mul.wide.u32 	%rd38, %r102, 4;
	add.s64 	%rd39, %rd1, %rd38;
	ld.global.f32 	%f23, [%rd39];
	fma.rn.f32 	%f24, %f22, %f23, %f21;
	ld.global.f32 	%f25, [%rd80+-4];
	mul.wide.u32 	%rd40, %r101, 4;
	add.s64 	%rd41, %rd1, %rd40;
	ld.global.f32 	%f26, [%rd41];
	fma.rn.f32 	%f27, %f25, %f26, %f24;
	ld.global.f32 	%f28, [%rd80];
	mul.wide.u32 	%rd42, %r100, 4;
	add.s64 	%rd43, %rd1, %rd42;
	ld.global.f32 	%f29, [%rd43];
	fma.rn.f32 	%f30, %f28, %f29, %f27;
	ld.global.f32 	%f31, [%rd80+4];
	mul.wide.u32 	%rd44, %r99, 4;
	add.s64 	%rd45, %rd1, %rd44;
	ld.global.f32 	%f32, [%rd45];
	fma.rn.f32 	%f33, %f31, %f32, %f30;
	ld.global.f32 	%f34, [%rd80+8];
	mul.wide.u32 	%rd46, %r98, 4;
	add.s64 	%rd47, %rd1, %rd46;
	ld.global.f32 	%f35, [%rd47];
	fma.rn.f32 	%f36, %f34, %f35, %f33;
	ld.global.f32 	%f37, [%rd80+12];
	mul.wide.u32 	%rd48, %r97, 4;
	add.s64 	%rd49, %rd1, %rd48;
	ld.global.f32 	%f38, [%rd49];
	fma.rn.f32 	%f66, %f37, %f38, %f36;
	add.s32 	%r104, %r104, 8;
	add.s32 	%r103, %r103, %r6;
	add.s32 	%r102, %r102, %r6;
	add.s32 	%r101, %r101, %r6;
	add.s32 	%r100, %r100, %r6;
	add.s32 	%r99, %r99, %r6;
	add.s32 	%r98, %r98, %r6;
	add.s32 	%r97, %r97, %r6;
	add.s64 	%rd81, %rd81, %rd4;
	add.s64 	%rd80, %rd80, 32;
	setp.ne.s32 	%p12, %r104, 0;
	mov.u32 	%r106, %r3;
	@%p12 bra 	$L__BB6_6;
$L__BB6_7:
	setp.eq.s32 	%p13, %r1, 0;
	@%p13 bra 	$L__BB6_15;
	add.s32 	%r80, %r1, -1;
	setp.lt.u32 	%p14, %r80, 3;
	@%p14 bra 	$L__BB6_10;
	cvt.u32.u64 	%r81, %rd5;
	add.s32 	%r82, %r106, %r81;
	mul.wide.u32 	%rd50, %r82, 4;
	add.s64 	%rd51, %rd2, %rd50;
	ld.global.f32 	%f40, [%rd51];
	mad.lo.s32 	%r83, %r106, %r63, %r96;
	mul.wide.u32 	%rd52, %r83, 4;
	add.s64 	%rd53, %rd1, %rd52;
	ld.global.f32 	%f41, [%rd53];
	fma.rn.f32 	%f42, %f40, %f41, %f66;
	cvt.u64.u32 	%rd54, %r106;
	add.s64 	%rd55, %rd54, %rd5;
	shl.b64 	%rd56, %rd55, 2;
	add.s64 	%rd57, %rd2, %rd56;
	ld.global.f32 	%f43, [%rd57+4];
	add.s32 	%r84, %r83, %r63;
	mul.wide.u32 	%rd58, %r84, 4;
	add.s64 	%rd59, %rd1, %rd58;
	ld.global.f32 	%f44, [%rd59];
	fma.rn.f32 	%f45, %f43, %f44, %f42;
	ld.global.f32 	%f46, [%rd57+8];
	add.s32 	%r85, %r84, %r63;
	mul.wide.u32 	%rd60, %r85, 4;
	add.s64 	%rd61, %rd1, %rd60;
	ld.global.f32 	%f47, [%rd61];
	fma.rn.f32 	%f48, %f46, %f47, %f45;
	ld.global.f32 	%f49, [%rd57+12];
	add.s32 	%r86, %r85, %r63;
	mul.wide.u32 	%rd62, %r86, 4;
	add.s64 	%rd63, %rd1, %rd62;
	ld.global.f32 	%f50, [%rd63];
	fma.rn.f32 	%f66, %f49, %f50, %f48;
	add.s32 	%r106, %r106, 4;
$L__BB6_10:
	setp.eq.s32 	%p15, %r2, 0;
	@%p15 bra 	$L__BB6_15;
	setp.eq.s32 	%p16, %r2, 1;
	@%p16 bra 	$L__BB6_13;
	cvt.u32.u64 	%r87, %rd5;
	add.s32 	%r88, %r106, %r87;
	mul.wide.u32 	%rd64, %r88, 4;
	add.s64 	%rd65, %rd2, %rd64;
	ld.global.f32 	%f52, [%rd65];
	mad.lo.s32 	%r89, %r106, %r63, %r96;
	mul.wide.u32 	%rd66, %r89, 4;
	add.s64 	%rd67, %rd1, %rd66;
	ld.global.f32 	%f53, [%rd67];
	fma.rn.f32 	%f54, %f52, %f53, %f66;
	cvt.u64.u32 	%rd68, %r106;
	add.s64 	%rd69, %rd68, %rd5;
	shl.b64 	%rd70, %rd69, 2;
	add.s64 	%rd71, %rd2, %rd70;
	ld.global.f32 	%f55, [%rd71+4];
	add.s32 	%r90, %r89, %r63;
	mul.wide.u32 	%rd72, %r90, 4;
	add.s64 	%rd73, %rd1, %rd72;
	ld.global.f32 	%f56, [%rd73];
	fma.rn.f32 	%f66, %f55, %f56, %f54;
	add.s32 	%r106, %r106, 2;
$L__BB6_13:
	setp.eq.s32 	%p17, %r4, 0;
	@%p17 bra 	$L__BB6_15;
	cvt.u32.u64 	%r91, %rd5;
	add.s32 	%r92, %r106, %r91;
	mul.wide.u32 	%rd74, %r92, 4;
	add.s64 	%rd75, %rd2, %rd74;
	ld.global.f32 	%f57, [%rd75];
	mad.lo.s32 	%r93, %r106, %r63, %r96;
	mul.wide.u32 	%rd76, %r93, 4;
	add.s64 	%rd77, %rd1, %rd76;
	ld.global.f32 	%f58, [%rd77];
	fma.rn.f32 	%f66, %f57, %f58, %f66;
$L__BB6_15:
	add.s32 	%r94, %r96, %r14;
	mul.wide.u32 	%rd78, %r94, 4;
	add.s64 	%rd79, %rd3, %rd78;
	st.global.f32 	[%rd79], %f66;
	add.s32 	%r96, %r96, 1;
	setp.ne.s32 	%p18, %r96, %r63;
	@%p18 bra 	$L__BB6_4;
	add.s32 	%r95, %r95, 1;
	setp.eq.s32 	%p19, %r95, %r61;
	@%p19 bra 	$L__BB6_30;
	bra.uni 	$L__BB6_3;
$L__BB6_17:
	and.b32  	%r46, %r63, 7;
	add.s32 	%r47, %r46, -1;
	and.b32  	%r48, %r63, 3;
	and.b32  	%r49, %r63, 2147483640;
	and.b32  	%r50, %r63, 1;
	mov.b32 	%r108, 0;
$L__BB6_18:
	setp.lt.u32 	%p3, %r63, 8;
	mul.lo.s32 	%r52, %r108, %r63;
	mov.b32 	%r111, 0;
	@%p3 bra 	$L__BB6_21;
	mov.b32 	%r109, 0;
$L__BB6_20:
	.pragma "nounroll";
	add.s32 	%r68, %r109, %r52;
	mul.wide.u32 	%rd15, %r68, 4;
	add.s64 	%rd16, %rd3, %rd15;
	mov.b32 	%r69, 0;
	st.global.u32 	[%rd16], %r69;
	st.global.u32 	[%rd16+4], %r69;
	st.global.u32 	[%rd16+8], %r69;
	st.global.u32 	[%rd16+12], %r69;
	st.global.u32 	[%rd16+16], %r69;
	st.global.u32 	[%rd16+20], %r69;
	st.global.u32 	[%rd16+24], %r69;
	st.global.u32 	[%rd16+28], %r69;
	add.s32 	%r109, %r109, 8;
	setp.ne.s32 	%p4, %r109, %r49;
	mov.u32 	%r111, %r49;
	@%p4 bra 	$L__BB6_20;
$L__BB6_21:
	setp.eq.s32 	%p5, %r46, 0;
	@%p5 bra 	$L__BB6_29;
	setp.lt.u32 	%p6, %r47, 3;
	@%p6 bra 	$L__BB6_24;
	add.s32 	%r70, %r111, %r52;
	mul.wide.u32 	%rd17, %r70, 4;
	add.s64 	%rd18, %rd3, %rd17;
	mov.b32 	%r71, 0;
	st.global.u32 	[%rd18], %r71;
	cvt.u64.u32 	%rd19, %r52;
	cvt.u64.u32 	%rd20, %r111;
	add.s64 	%rd21, %rd20, %rd19;
	shl.b64 	%rd22, %rd21, 2;
	add.s64 	%rd23, %rd3, %rd22;
	st.global.u32 	[%rd23+4], %r71;
	st.global.u32 	[%rd23+8], %r71;
	st.global.u32 	[%rd23+12], %r71;
	add.s32 	%r111, %r111, 4;
$L__BB6_24:
	setp.eq.s32 	%p7, %r48, 0;
	@%p7 bra 	$L__BB6_29;
	setp.eq.s32 	%p8, %r48, 1;
	@%p8 bra 	$L__BB6_27;
	add.s32 	%r72, %r111, %r52;
	mul.wide.u32 	%rd24, %r72, 4;
	add.s64 	%rd25, %rd3, %rd24;
	mov.b32 	%r73, 0;
	st.global.u32 	[%rd25], %r73;
	cvt.u64.u32 	%rd26, %r52;
	cvt.u64.u32 	%rd27, %r111;
	add.s64 	%rd28, %rd27, %rd26;
	shl.b64 	%rd29, %rd28, 2;
	add.s64 	%rd30, %rd3, %rd29;
	st.global.u32 	[%rd30+4], %r73;
	add.s32 	%r111, %r111, 2;
$L__BB6_27:
	setp.eq.s32 	%p9, %r50, 0;
	@%p9 bra 	$L__BB6_29;
	add.s32 	%r74, %r111, %r52;
	mul.wide.u32 	%rd31, %r74, 4;
	add.s64 	%rd32, %rd3, %rd31;
	mov.b32 	%r75, 0;
	st.global.u32 	[%rd32], %r75;
$L__BB6_29:
	add.s32 	%r108, %r108, 1;
	setp.ne.s32 	%p10, %r108, %r61;
	@%p10 bra 	$L__BB6_18;
$L__BB6_30:
	ret;

}
	// .globl	_Z13simple_matmulPKfPfS0_S0_iiii
.visible .entry _Z13simple_matmulPKfPfS0_S0_iiii(
	.param .u64 .ptr .align 1 _Z13simple_matmulPKfPfS0_S0_iiii_param_0,
	.param .u64 .ptr .align 1 _Z13simple_matmulPKfPfS0_S0_iiii_param_1,
	.param .u64 .ptr .align 1 _Z13simple_matmulPKfPfS0_S0_iiii_param_2,
	.param .u64 .ptr .align 1 _Z13simple_matmulPKfPfS0_S0_iiii_param_3,
	.param .u32 _Z13simple_matmulPKfPfS0_S0_iiii_param_4,
	.param .u32 _Z13simple_matmulPKfPfS0_S0_iiii_param_5,
	.param .u32 _Z13simple_matmulPKfPfS0_S0_iiii_param_6,
	.param .u32 _Z13simple_matmulPKfPfS0_S0_iiii_param_7
)
{
	.reg .pred 	%p<14>;
	.reg .b32 	%r<55>;
	.reg .b32 	%f<119>;
	.reg .b64 	%rd<33>;

	ld.param.u64 	%rd7, [_Z13simple_matmulPKfPfS0_S0_iiii_param_0];
	ld.param.u64 	%rd8, [_Z13simple_matmulPKfPfS0_S0_iiii_param_1];
	ld.param.u64 	%rd9, [_Z13simple_matmulPKfPfS0_S0_iiii_param_2];
	ld.param.u64 	%rd10, [_Z13simple_matmulPKfPfS0_S0_iiii_param_3];
	ld.param.u32 	%r28, [_Z13simple_matmulPKfPfS0_S0_iiii_param_4];
	ld.param.u32 	%r29, [_Z13simple_matmulPKfPfS0_S0_iiii_param_6];
	ld.param.u32 	%r30, [_Z13simple_matmulPKfPfS0_S0_iiii_param_7];
	cvta.to.global.u64 	%rd1, %rd9;
	cvta.to.global.u64 	%rd2, %rd7;
	cvta.to.global.u64 	%rd3, %rd8;
	cvta.to.global.u64 	%rd4, %rd10;
	mov.u32 	%r31, %ctaid.x;
	mov.u32 	%r1, %ntid.x;
	mov.u32 	%r32, %tid.x;
	mad.lo.s32 	%r47, %r31, %r1, %r32;
	setp.ge.s32 	%p1, %r47, %r28;
	@%p1 bra 	$L__BB7_18;
	setp.gt.s32 	%p2, %r29, 0;
	mov.u32 	%r33, %nctaid.x;
	mul.lo.s32 	%r3, %r1, %r33;
	@%p2 bra 	$L__BB7_2;
	bra.uni 	$L__BB7_17;
$L__BB7_2:
	and.b32  	%r4, %r29, 15;
	and.b32  	%r5, %r29, 7;
	and.b32  	%r6, %r29, 3;
$L__BB7_3:
	setp.lt.u32 	%p4, %r29, 16;
	div.s32 	%r8, %r47, %r30;
	mul.lo.s32 	%r36, %r8, %r30;
	sub.s32 	%r9, %r47, %r36;
	mul.lo.s32 	%r10, %r8, %r29;
	mul.lo.s32 	%r11, %r9, %r29;
	mov.f32 	%f118, 0f00000000;
	mov.b32 	%r52, 0;
	@%p4 bra 	$L__BB7_6;
	and.b32  	%r37, %r29, 2147483632;
	neg.s32 	%r50, %r37;
	mov.f32 	%f118, 0f00000000;
	mov.u32 	%r48, %r11;
	mov.u32 	%r49, %r10;
$L__BB7_5:
	.pragma "nounroll";
	and.b32  	%r52, %r29, 2147483632;
	mul.wide.s32 	%rd15, %r49, 4;
	add.s64 	%rd16, %rd2, %rd15;
	mul.wide.s32 	%rd17, %r48, 4;
	add.s64 	%rd18, %rd1, %rd17;
	ld.global.f32 	%f20, [%rd16];
	ld.global.f32 	%f21, [%rd18];
	fma.rn.f32 	%f22, %f20, %f21, %f118;
	ld.global.f32 	%f23, [%rd16+4];
	ld.global.f32 	%f24, [%rd18+4];
	fma.rn.f32 	%f25, %f23, %f24, %f22;
	ld.global.f32 	%f26, [%rd16+8];
	ld.global.f32 	%f27, [%rd18+8];
	fma.rn.f32 	%f28, %f26, %f27, %f25;
	ld.global.f32 	%f29, [%rd16+12];
	ld.global.f32 	%f30, [%rd18+12];
	fma.rn.f32 	%f31, %f29, %f30, %f28;
	ld.global.f32 	%f32, [%rd16+16];
	ld.global.f32 	%f33, [%rd18+16];
	fma.rn.f32 	%f34, %f32, %f33, %f31;
	ld.global.f32 	%f35, [%rd16+20];
	ld.global.f32 	%f36, [%rd18+20];
	fma.rn.f32 	%f37, %f35, %f36, %f34;
	ld.global.f32 	%f38, [%rd16+24];
	ld.global.f32 	%f39, [%rd18+24];
	fma.rn.f32 	%f40, %f38, %f39, %f37;
	ld.global.f32 	%f41, [%rd16+28];
	ld.global.f32 	%f42, [%rd18+28];
	fma.rn.f32 	%f43, %f41, %f42, %f40;
	ld.global.f32 	%f44, [%rd16+32];
	ld.global.f32 	%f45, [%rd18+32];
	fma.rn.f32 	%f46, %f44, %f45, %f43;
	ld.global.f32 	%f47, [%rd16+36];
	ld.global.f32 	%f48, [%rd18+36];
	fma.rn.f32 	%f49, %f47, %f48, %f46;
	ld.global.f32 	%f50, [%rd16+40];
	ld.global.f32 	%f51, [%rd18+40];
	fma.rn.f32 	%f52, %f50, %f51, %f49;
	ld.global.f32 	%f53, [%rd16+44];
	ld.global.f32 	%f54, [%rd18+44];
	fma.rn.f32 	%f55, %f53, %f54, %f52;
	ld.global.f32 	%f56, [%rd16+48];
	ld.global.f32 	%f57, [%rd18+48];
	fma.rn.f32 	%f58, %f56, %f57, %f55;
	ld.global.f32 	%f59, [%rd16+52];
	ld.global.f32 	%f60, [%rd18+52];
	fma.rn.f32 	%f61, %f59, %f60, %f58;
	ld.global.f32 	%f62, [%rd16+56];
	ld.global.f32 	%f63, [%rd18+56];
	fma.rn.f32 	%f64, %f62, %f63, %f61;
	ld.global.f32 	%f65, [%rd16+60];
	ld.global.f32 	%f66, [%rd18+60];
	fma.rn.f32 	%f118, %f65, %f66, %f64;
	add.s32 	%r50, %r50, 16;
	add.s32 	%r49, %r49, 16;
	add.s32 	%r48, %r48, 16;
	setp.ne.s32 	%p5, %r50, 0;
	@%p5 bra 	$L__BB7_5;
$L__BB7_6:
	setp.eq.s32 	%p6, %r4, 0;
	@%p6 bra 	$L__BB7_16;
	add.s32 	%r38, %r4, -1;
	setp.lt.u32 	%p7, %r38, 7;
	@%p7 bra 	$L__BB7_9;
	add.s32 	%r39, %r52, %r10;
	mul.wide.s32 	%rd19, %r39, 4;
	add.s64 	%rd20, %rd2, %rd19;
	ld.global.f32 	%f68, [%rd20];
	add.s32 	%r40, %r52, %r11;
	mul.wide.s32 	%rd21, %r40, 4;
	add.s64 	%rd22, %rd1, %rd21;
	ld.global.f32 	%f69, [%rd22];
	fma.rn.f32 	%f70, %f68, %f69, %f118;
	ld.global.f32 	%f71, [%rd20+4];
	ld.global.f32 	%f72, [%rd22+4];
	fma.rn.f32 	%f73, %f71, %f72, %f70;
	ld.global.f32 	%f74, [%rd20+8];
	ld.global.f32 	%f75, [%rd22+8];
	fma.rn.f32 	%f76, %f74, %f75, %f73;
	ld.global.f32 	%f77, [%rd20+12];
	ld.global.f32 	%f78, [%rd22+12];
	fma.rn.f32 	%f79, %f77, %f78, %f76;
	ld.global.f32 	%f80, [%rd20+16];
	ld.global.f32 	%f81, [%rd22+16];
	fma.rn.f32 	%f82, %f80, %f81, %f79;
	ld.global.f32 	%f83, [%rd20+20];
	ld.global.f32 	%f84, [%rd22+20];
	fma.rn.f32 	%f85, %f83, %f84, %f82;
	ld.global.f32 	%f86, [%rd20+24];
	ld.global.f32 	%f87, [%rd22+24];
	fma.rn.f32 	%f88, %f86, %f87, %f85;
	ld.global.f32 	%f89, [%rd20+28];
	ld.global.f32 	%f90, [%rd22+28];
	fma.rn.f32 	%f118, %f89, %f90, %f88;
	add.s32 	%r52, %r52, 8;
$L__BB7_9:
	setp.eq.s32 	%p8, %r5, 0;
	@%p8 bra 	$L__BB7_16;
	add.s32 	%r41, %r5, -1;
	setp.lt.u32 	%p9, %r41, 3;
	@%p9 bra 	$L__BB7_12;
	add.s32 	%r42, %r52, %r10;
	mul.wide.s32 	%rd23, %r42, 4;
	add.s64 	%rd24, %rd2, %rd23;
	ld.global.f32 	%f92, [%rd24];
	add.s32 	%r43, %r52, %r11;
	mul.wide.s32 	%rd25, %r43, 4;
	add.s64 	%rd26, %rd1, %rd25;
	ld.global.f32 	%f93, [%rd26];
	fma.rn.f32 	%f94, %f92, %f93, %f118;
	ld.global.f32 	%f95, [%rd24+4];
	ld.global.f32 	%f96, [%rd26+4];
	fma.rn.f32 	%f97, %f95, %f96, %f94;
	ld.global.f32 	%f98, [%rd24+8];
	ld.global.f32 	%f99, [%rd26+8];
	fma.rn.f32 	%f100, %f98, %f99, %f97;
	ld.global.f32 	%f101, [%rd24+12];
	ld.global.f32 	%f102, [%rd26+12];
	fma.rn.f32 	%f118, %f101, %f102, %f100;
	add.s32 	%r52, %r52, 4;
$L__BB7_12:
	setp.eq.s32 	%p10, %r6, 0;
	@%p10 bra 	$L__BB7_16;
	setp.eq.s32 	%p11, %r6, 1;
	add.s32 	%r44, %r52, %r10;
	mul.wide.s32 	%rd27, %r44, 4;
	add.s64 	%rd5, %rd2, %rd27;
	ld.global.f32 	%f103, [%rd5];
	add.s32 	%r45, %r52, %r11;
	mul.wide.s32 	%rd28, %r45, 4;
	add.s64 	%rd6, %rd1, %rd28;
	ld.global.f32 	%f104, [%rd6];
	fma.rn.f32 	%f118, %f103, %f104, %f118;
	@%p11 bra 	$L__BB7_16;
	setp.eq.s32 	%p12, %r6, 2;
	ld.global.f32 	%f105, [%rd5+4];
	ld.global.f32 	%f106, [%rd6+4];
	fma.rn.f32 	%f118, %f105, %f106, %f118;
	@%p12 bra 	$L__BB7_16;
	ld.global.f32 	%f107, [%rd5+8];
	ld.global.f32 	%f108, [%rd6+8];
	fma.rn.f32 	%f118, %f107, %f108, %f118;
$L__BB7_16:
	mul.wide.s32 	%rd29, %r9, 4;
	add.s64 	%rd30, %rd4, %rd29;
	ld.global.f32 	%f109, [%rd30];
	add.f32 	%f110, %f118, %f109;
	mad.lo.s32 	%r46, %r8, %r30, %r9;
	mul.wide.s32 	%rd31, %r46, 4;
	add.s64 	%rd32, %rd3, %rd31;
	st.global.f32 	[%rd32], %f110;
	add.s32 	%r47, %r47, %r3;
	setp.lt.s32 	%p13, %r47, %r28;
	@%p13 bra 	$L__BB7_3;
	bra.uni 	$L__BB7_18;
$L__BB7_17:
	rem.s32 	%r34, %r47, %r30;
	mul.wide.s32 	%rd11, %r34, 4;
	add.s64 	%rd12, %rd4, %rd11;
	ld.global.f32 	%f15, [%rd12];
	add.f32 	%f16, %f15, 0f00000000;
	mul.wide.s32 	%rd13, %r47, 4;
	add.s64 	%rd14, %rd3, %rd13;
	st.global.f32 	[%rd14], %f16;
	add.s32 	%r47, %r47, %r3;
	setp.lt.s32 	%p3, %r47, %r28;
	@%p3 bra 	$L__BB7_17;
$L__BB7_18:
	ret;

}


// ===== COMPILED SASS (sm_100) =====

	.target	sm_100

	.elftype	@"ET_EXEC"


//--------------------- .note.nv.tkinfo           --------------------------
	.section	.note.nv.tkinfo,"",@"SHT_NOTE"
	.sectionflags	@"SHF_NOTE_NV_TKINFO"
	.tkinfo
        /*0018*/ 	.word	0x00000002
        /*0030*/ 	.string	""
        /*0030*/ 	.string	"ptxas"
        /*0030*/ 	.string	"Cuda compilation tools, release 13.0, V13.0.88"
        /*0030*/ 	.string	"Build cuda_13.0.r13.0/compiler.36424714_0"
        /*0030*/ 	.string	"-arch sm_100 -m 64 "



//--------------------- .note.nv.cuinfo           --------------------------
	.section	.note.nv.cuinfo,"",@"SHT_NOTE"
	.sectionflags	@"SHF_NOTE_NV_CUINFO"
        /*0018*/ 	.short	0x0002
        /*001a*/ 	.short	0x0064
        /*001c*/ 	.short	0x0082
	.zero		2


//--------------------- .nv.info                  --------------------------
	.section	.nv.info,"",@"SHT_CUDA_INFO"
	.align	4


	//----- nvinfo : EIATTR_REGCOUNT
	.align		4
        /*0000*/ 	.byte	0x04, 0x2f
        /*0002*/ 	.short	(.L_1 - .L_0)
	.align		4
.L_0:
        /*0004*/ 	.word	index@(_Z14MaxPoolForwardPKfPfiiiiiiiiiiii)
        /*0008*/ 	.word	0x0000003f


	//----- nvinfo : EIATTR_FRAME_SIZE
	.align		4
.L_1:
        /*000c*/ 	.byte	0x04, 0x11
        /*000e*/ 	.short	(.L_3 - .L_2)
	.align		4
.L_2:
        /*0010*/ 	.word	index@(_Z14MaxPoolForwardPKfPfiiiiiiiiiiii)
        /*0014*/ 	.word	0x00000000


	//----- nvinfo : EIATTR_REGCOUNT
	.align		4
.L_3:
        /*0018*/ 	.byte	0x04, 0x2f
        /*001a*/ 	.short	(.L_5 - .L_4)
	.align		4
.L_4:
        /*001c*/ 	.word	index@(_Z4reluPKfPfi)
        /*0020*/ 	.word	0x00000010


	//----- nvinfo : EIATTR_FRAME_SIZE
	.align		4
.L_5:
        /*0024*/ 	.byte	0x04, 0x11
        /*0026*/ 	.short	(.L_7 - .L_6)
	.align		4
.L_6:
        /*0028*/ 	.word	index@(_Z4reluPKfPfi)
        /*002c*/ 	.word	0x00000000


	//----- nvinfo : EIATTR_REGCOUNT
	.align		4
.L_7:
        /*0030*/ 	.byte	0x04, 0x2f
        /*0032*/ 	.short	(.L_9 - .L_8)
	.align		4
.L_8:
        /*0034*/ 	.word	index@(_Z8add_reluPKfS0_Pfi)
        /*0038*/ 	.word	0x00000014


	//----- nvinfo : EIATTR_FRAME_SIZE
	.align		4
.L_9:
        /*003c*/ 	.byte	0x04, 0x11
        /*003e*/ 	.short	(.L_11 - .L_10)
	.align		4
.L_10:
        /*0040*/ 	.word	index@(_Z8add_reluPKfS0_Pfi)
        /*0044*/ 	.word	0x00000000


	//----- nvinfo : EIATTR_REGCOUNT
	.align		4
.L_11:
        /*0048*/ 	.byte	0x04, 0x2f
        /*004a*/ 	.short	(.L_13 - .L_12)
	.align		4
.L_12:
        /*004c*/ 	.word	index@(_Z3addPKfS0_Pfi)
        /*0050*/ 	.word	0x00000014


	//----- nvinfo : EIATTR_FRAME_SIZE
	.align		4
.L_13:
        /*0054*/ 	.byte	0x04, 0x11
        /*0056*/ 	.short	(.L_15 - .L_14)
	.align		4
.L_14:
        /*0058*/ 	.word	index@(_Z3addPKfS0_Pfi)
        /*005c*/ 	.word	0x00000000


	//----- nvinfo : EIATTR_REGCOUNT
	.align		4
.L_15:
        /*0060*/ 	.byte	0x04, 0x2f
        /*0062*/ 	.short	(.L_17 - .L_16)
	.align		4
.L_16:
        /*0064*/ 	.word	index@(_Z14AvgPoolForwardPKfPfiiiiiiiiiiii)
        /*0068*/ 	.word	0x00000038


	//----- nvinfo : EIATTR_FRAME_SIZE
	.align		4
.L_17:
        /*006c*/ 	.byte	0x04, 0x11
        /*006e*/ 	.short	(.L_19 - .L_18)
	.align		4
.L_18:
        /*0070*/ 	.word	index@($__internal_0_$__cuda_sm3x_div_rn_noftz_f32_slowpath)
        /*0074*/ 	.word	0x00000000


	//----- nvinfo : EIATTR_FRAME_SIZE
	.align		4
.L_19:
        /*0078*/ 	.byte	0x04, 0x11
        /*007a*/ 	.short	(.L_21 - .L_20)
	.align		4
.L_20:
        /*007c*/ 	.word	index@(_Z14AvgPoolForwardPKfPfiiiiiiiiiiii)
        /*0080*/ 	.word	0x00000000


	//----- nvinfo : EIATTR_REGCOUNT
	.align		4
.L_21:
        /*0084*/ 	.byte	0x04, 0x2f
        /*0086*/ 	.short	(.L_23 - .L_22)
	.align		4
.L_22:
        /*0088*/ 	.word	index@(_Z18ConvolutionForwardPfS_S_S_iiiiiiiiiiiiii)
        /*008c*/ 	.word	0x0000002a


	//----- nvinfo : EIATTR_FRAME_SIZE
	.align		4
.L_23:
        /*0090*/ 	.byte	0x04, 0x11
        /*0092*/ 	.short	(.L_25 - .L_24)
	.align		4
.L_24:
        /*0094*/ 	.word	index@(_Z18ConvolutionForwardPfS_S_S_iiiiiiiiiiiiii)
        /*0098*/ 	.word	0x00000000


	//----- nvinfo : EIATTR_REGCOUNT
	.align		4
.L_25:
        /*009c*/ 	.byte	0x04, 0x2f
        /*009e*/ 	.short	(.L_27 - .L_26)
	.align		4
.L_26:
        /*00a0*/ 	.word	index@(_Z13serial_matmulPfS_S_iii)
        /*00a4*/ 	.word	0x00000020


	//----- nvinfo : EIATTR_FRAME_SIZE
	.align		4
.L_27:
        /*00a8*/ 	.byte	0x04, 0x11
        /*00aa*/ 	.short	(.L_29 - .L_28)
	.align		4
.L_28:
        /*00ac*/ 	.word	index@(_Z13serial_matmulPfS_S_iii)
        /*00b0*/ 	.word	0x00000000


	//----- nvinfo : EIATTR_REGCOUNT
	.align		4
.L_29:
        /*00b4*/ 	.byte	0x04, 0x2f
        /*00b6*/ 	.short	(.L_31 - .L_30)
	.align		4
.L_30:
        /*00b8*/ 	.word	index@(_Z13simple_matmulPKfPfS0_S0_iiii)
        /*00bc*/ 	.word	0x00000020


	//----- nvinfo : EIATTR_FRAME_SIZE
	.align		4
.L_31:
        /*00c0*/ 	.byte	0x04, 0x11
        /*00c2*/ 	.short	(.L_33 - .L_32)
	.align		4
.L_32:
        /*00c4*/ 	.word	index@(_Z13simple_matmulPKfPfS0_S0_iiii)
        /*00c8*/ 	.word	0x00000000


	//----- nvinfo : EIATTR_MIN_STACK_SIZE
	.align		4
.L_33:
        /*00cc*/ 	.byte	0x04, 0x12
        /*00ce*/ 	.short	(.L_35 - .L_34)
	.align		4
.L_34:
        /*00d0*/ 	.word	index@(_Z13simple_matmulPKfPfS0_S0_iiii)
        /*00d4*/ 	.word	0x00000000


	//----- nvinfo : EIATTR_MIN_STACK_SIZE
	.align		4
.L_35:
        /*00d8*/ 	.byte	0x04, 0x12
        /*00da*/ 	.short	(.L_37 - .L_36)
	.align		4
.L_36:
        /*00dc*/ 	.word	index@(_Z13serial_matmulPfS_S_iii)
        /*00e0*/ 	.word	0x00000000


	//----- nvinfo : EIATTR_MIN_STACK_SIZE
	.align		4
.L_37:
        /*00e4*/ 	.byte	0x04, 0x12
        /*00e6*/ 	.short	(.L_39 - .L_38)
	.align		4
.L_38:
        /*00e8*/ 	.word	index@(_Z18ConvolutionForwardPfS_S_S_iiiiiiiiiiiiii)
        /*00ec*/ 	.word	0x00000000


	//----- nvinfo : EIATTR_MIN_STACK_SIZE
	.align		4
.L_39:
        /*00f0*/ 	.byte	0x04, 0x12
        /*00f2*/ 	.short	(.L_41 - .L_40)
	.align		4
.L_40:
        /*00f4*/ 	.word	index@(_Z14AvgPoolForwardPKfPfiiiiiiiiiiii)
        /*00f8*/ 	.word	0x00000000


	//----- nvinfo : EIATTR_MIN_STACK_SIZE
	.align		4
.L_41:
        /*00fc*/ 	.byte	0x04, 0x12
        /*00fe*/ 	.short	(.L_43 - .L_42)
	.align		4
.L_42:
        /*0100*/ 	.word	index@(_Z3addPKfS0_Pfi)
        /*0104*/ 	.word	0x00000000


	//----- nvinfo : EIATTR_MIN_STACK_SIZE
	.align		4
.L_43:
        /*0108*/ 	.byte	0x04, 0x12
        /*010a*/ 	.short	(.L_45 - .L_44)
	.align		4
.L_44:
        /*010c*/ 	.word	index@(_Z8add_reluPKfS0_Pfi)
        /*0110*/ 	.word	0x00000000


	//----- nvinfo : EIATTR_MIN_STACK_SIZE
	.align		4
.L_45:
        /*0114*/ 	.byte	0x04, 0x12
        /*0116*/ 	.short	(.L_47 - .L_46)
	.align		4
.L_46:
        /*0118*/ 	.word	index@(_Z4reluPKfPfi)
        /*011c*/ 	.word	0x00000000


	//----- nvinfo : EIATTR_MIN_STACK_SIZE
	.align		4
.L_47:
        /*0120*/ 	.byte	0x04, 0x12
        /*0122*/ 	.short	(.L_49 - .L_48)
	.align		4
.L_48:
        /*0124*/ 	.word	index@(_Z14MaxPoolForwardPKfPfiiiiiiiiiiii)
        /*0128*/ 	.word	0x00000000
.L_49:


//--------------------- .nv.compat                --------------------------
	.section	.nv.compat,"",@"SHT_CUDA_COMPAT_INFO"
	.align	4
        /*0000*/ 	.byte	0x02, 0x09, 0x00, 0x00, 0x02, 0x02, 0x01, 0x00, 0x02, 0x05, 0x05, 0x00, 0x03, 0x07, 0x01, 0x01
        /*0010*/ 	.byte	0x02, 0x03, 0x00, 0x00, 0x02, 0x06, 0x01, 0x00, 0x04, 0x0b, 0x08, 0x00, 0x01, 0x00, 0x00, 0x00
        /*0020*/ 	.byte	0x00, 0x00, 0x00, 0x00


//--------------------- .nv.info._Z13simple_matmulPKfPfS0_S0_iiii --------------------------
	.section	.nv.info._Z13simple_matmulPKfPfS0_S0_iiii,"",@"SHT_CUDA_INFO"
	.sectionflags	@""
	.align	4


	//----- nvinfo : EIATTR_CUDA_API_VERSION
	.align		4
        /*0000*/ 	.byte	0x04, 0x37
        /*0002*/ 	.short	(.L_51 - .L_50)
.L_50:
        /*0004*/ 	.word	0x00000082


	//----- nvinfo : EIATTR_KPARAM_INFO
	.align		4
.L_51:
        /*0008*/ 	.byte	0x04, 0x17
        /*000a*/ 	.short	(.L_53 - .L_52)
.L_52:
        /*000c*/ 	.word	0x00000000
        /*0010*/ 	.short	0x0007
        /*0012*/ 	.short	0x002c
        /*0014*/ 	.byte	0x00, 0xf0, 0x11, 0x00


	//----- nvinfo : EIATTR_KPARAM_INFO
	.align		4
.L_53:
        /*0018*/ 	.byte	0x04, 0x17
        /*001a*/ 	.short	(.L_55 - .L_54)
.L_54:
        /*001c*/ 	.word	0x00000000
        /*0020*/ 	.short	0x0006
        /*0022*/ 	.short	0x0028
        /*0024*/ 	.byte	0x00, 0xf0, 0x11, 0x00


	//----- nvinfo : EIATTR_KPARAM_INFO
	.align		4
.L_55:
        /*0028*/ 	.byte	0x04, 0x17
        /*002a*/ 	.short	(.L_57 - .L_56)
.L_56:
        /*002c*/ 	.word	0x00000000
        /*0030*/ 	.short	0x0005
        /*0032*/ 	.short	0x0024
        /*0034*/ 	.byte	0x00, 0xf0, 0x11, 0x00


	//----- nvinfo : EIATTR_KPARAM_INFO
	.align		4
.L_57:
        /*0038*/ 	.byte	0x04, 0x17
        /*003a*/ 	.short	(.L_59 - .L_58)
.L_58:
        /*003c*/ 	.word	0x00000000
        /*0040*/ 	.short	0x0004
        /*0042*/ 	.short	0x0020
        /*0044*/ 	.byte	0x00, 0xf0, 0x11, 0x00


	//----- nvinfo : EIATTR_KPARAM_INFO
	.align		4
.L_59:
        /*0048*/ 	.byte	0x04, 0x17
        /*004a*/ 	.short	(.L_61 - .L_60)
.L_60:
        /*004c*/ 	.word	0x00000000
        /*0050*/ 	.short	0x0003
        /*0052*/ 	.short	0x0018
        /*0054*/ 	.byte	0x00, 0xf5, 0x21, 0x00


	//----- nvinfo : EIATTR_KPARAM_INFO
	.align		4
.L_61:
        /*0058*/ 	.byte	0x04, 0x17
        /*005a*/ 	.short	(.L_63 - .L_62)
.L_62:
        /*005c*/ 	.word	0x00000000
        /*0060*/ 	.short	0x0002
        /*0062*/ 	.short	0x0010
        /*0064*/ 	.byte	0x00, 0xf5, 0x21, 0x00


	//----- nvinfo : EIATTR_KPARAM_INFO
	.align		4
.L_63:
        /*0068*/ 	.byte	0x04, 0x17
        /*006a*/ 	.short	(.L_65 - .L_64)
.L_64:
        /*006c*/ 	.word	0x00000000
        /*0070*/ 	.short	0x0001
        /*0072*/ 	.short	0x0008
        /*0074*/ 	.byte	0x00, 0xf5, 0x21, 0x00


	//----- nvinfo : EIATTR_KPARAM_INFO
	.align		4
.L_65:
        /*0078*/ 	.byte	0x04, 0x17
        /*007a*/ 	.short	(.L_67 - .L_66)
.L_66:
        /*007c*/ 	.word	0x00000000
        /*0080*/ 	.short	0x0000
        /*0082*/ 	.short	0x0000
        /*0084*/ 	.byte	0x00, 0xf5, 0x21, 0x00


	//----- nvinfo : EIATTR_SPARSE_MMA_MASK
	.align		4
.L_67:
        /*0088*/ 	.byte	0x03, 0x50
        /*008a*/ 	.short	0x0000


	//----- nvinfo : EIATTR_MAXREG_COUNT
	.align		4
        /*008c*/ 	.byte	0x03, 0x1b
        /*008e*/ 	.short	0x00ff


	//----- nvinfo : EIATTR_MERCURY_ISA_VERSION
	.align		4
        /*0090*/ 	.byte	0x03, 0x5f
        /*0092*/ 	.short	0x0101


	//----- nvinfo : EIATTR_VRC_CTA_INIT_COUNT
	.align		4
        /*0094*/ 	.byte	0x02, 0x4a
	.zero		1
	.zero		1


	//----- nvinfo : EIATTR_EXIT_INSTR_OFFSETS
	.align		4
        /*0098*/ 	.byte	0x04, 0x1c
        /*009a*/ 	.short	(.L_69 - .L_68)


	//   ....[0]....
.L_68:
        /*009c*/ 	.word	0x00000070


	//   ....[1]....
        /*00a0*/ 	.word	0x00000320


	//   ....[2]....
        /*00a4*/ 	.word	0x00000f10


	//----- nvinfo : EIATTR_CRS_STACK_SIZE
	.align		4
.L_69:
        /*00a8*/ 	.byte	0x04, 0x1e
        /*00aa*/ 	.short	(.L_71 - .L_70)
.L_70:
        /*00ac*/ 	.word	0x00000000


	//----- nvinfo : EIATTR_CBANK_PARAM_SIZE
	.align		4
.L_71:
        /*00b0*/ 	.byte	0x03, 0x19
        /*00b2*/ 	.short	0x0030


	//----- nvinfo : EIATTR_PARAM_CBANK
	.align		4
        /*00b4*/ 	.byte	0x04, 0x0a
        /*00b6*/ 	.short	(.L_73 - .L_72)
	.align		4
.L_72:
        /*00b8*/ 	.word	index@(.nv.constant0._Z13simple_matmulPKfPfS0_S0_iiii)
        /*00bc*/ 	.short	0x0380
        /*00be*/ 	.short	0x0030


	//----- nvinfo : EIATTR_SW_WAR
	.align		4
.L_73:
        /*00c0*/ 	.byte	0x04, 0x36
        /*00c2*/ 	.short	(.L_75 - .L_74)
.L_74:
        /*00c4*/ 	.word	0x00000008
.L_75:


//--------------------- .nv.info._Z13serial_matmulPfS_S_iii --------------------------
	.section	.nv.info._Z13serial_matmulPfS_S_iii,"",@"SHT_CUDA_INFO"
	.sectionflags	@""
	.align	4


	//----- nvinfo : EIATTR_CUDA_API_VERSION
	.align		4
        /*0000*/ 	.byte	0x04, 0x37
        /*0002*/ 	.short	(.L_77 - .L_76)
.L_76:
        /*0004*/ 	.word	0x00000082


	//----- nvinfo : EIATTR_KPARAM_INFO
	.align		4
.L_77:
        /*0008*/ 	.byte	0x04, 0x17
        /*000a*/ 	.short	(.L_79 - .L_78)
.L_78:
        /*000c*/ 	.word	0x00000000
        /*0010*/ 	.short	0x0005
        /*0012*/ 	.short	0x0020
        /*0014*/ 	.byte	0x00, 0xf0, 0x11, 0x00


	//----- nvinfo : EIATTR_KPARAM_INFO
	.align		4
.L_79:
        /*0018*/ 	.byte	0x04, 0x17
        /*001a*/ 	.short	(.L_81 - .L_80)
.L_80:
        /*001c*/ 	.word	0x00000000
        /*0020*/ 	.short	0x0004
        /*0022*/ 	.short	0x001c
        /*0024*/ 	.byte	0x00, 0xf0, 0x11, 0x00


	//----- nvinfo : EIATTR_KPARAM_INFO
	.align		4
.L_81:
        /*0028*/ 	.byte	0x04, 0x17
        /*002a*/ 	.short	(.L_83 - .L_82)
.L_82:
        /*002c*/ 	.word	0x00000000
        /*0030*/ 	.short	0x0003
        /*0032*/ 	.short	0x0018
        /*0034*/ 	.byte	0x00, 0xf0, 0x11, 0x00


	//----- nvinfo : EIATTR_KPARAM_INFO
	.align		4
.L_83:
        /*0038*/ 	.byte	0x04, 0x17
        /*003a*/ 	.short	(.L_85 - .L_84)
.L_84:
        /*003c*/ 	.word	0x00000000
        /*0040*/ 	.short	0x0002
        /*0042*/ 	.short	0x0010
        /*0044*/ 	.byte	0x00, 0xf5, 0x21, 0x00


	//----- nvinfo : EIATTR_KPARAM_INFO
	.align		4
.L_85:
        /*0048*/ 	.byte	0x04, 0x17
        /*004a*/ 	.short	(.L_87 - .L_86)
.L_86:
        /*004c*/ 	.word	0x00000000
        /*0050*/ 	.short	0x0001
        /*0052*/ 	.short	0x0008
        /*0054*/ 	.byte	0x00, 0xf5, 0x21, 0x00


	//----- nvinfo : EIATTR_KPARAM_INFO
	.align		4
.L_87:
        /*0058*/ 	.byte	0x04, 0x17
        /*005a*/ 	.short	(.L_89 - .L_88)
.L_88:
        /*005c*/ 	.word	0x00000000
        /*0060*/ 	.short	0x0000
        /*0062*/ 	.short	0x0000
        /*0064*/ 	.byte	0x00, 0xf5, 0x21, 0x00


	//----- nvinfo : EIATTR_SPARSE_MMA_MASK
	.align		4
.L_89:
        /*0068*/ 	.byte	0x03, 0x50
        /*006a*/ 	.short	0x0000


	//----- nvinfo : EIATTR_MAXREG_COUNT
	.align		4
        /*006c*/ 	.byte	0x03, 0x1b
        /*006e*/ 	.short	0x00ff


	//----- nvinfo : EIATTR_MERCURY_ISA_VERSION
	.align		4
        /*0070*/ 	.byte	0x03, 0x5f
        /*0072*/ 	.short	0x0101


	//----- nvinfo : EIATTR_VRC_CTA_INIT_COUNT
	.align		4
        /*0074*/ 	.byte	0x02, 0x4a
	.zero		1
	.zero		1


	//----- nvinfo : EIATTR_EXIT_INSTR_OFFSETS
	.align		4
        /*0078*/ 	.byte	0x04, 0x1c
        /*007a*/ 	.short	(.L_91 - .L_90)


	//   ....[0]....
.L_90:
        /*007c*/ 	.word	0x00000050


	//   ....[1]....
        /*0080*/ 	.word	0x00000ad0


	//   ....[2]....
        /*0084*/ 	.word	0x00000f20


	//----- nvinfo : EIATTR_CBANK_PARAM_SIZE
	.align		4
.L_91:
        /*0088*/ 	.byte	0x03, 0x19
        /*008a*/ 	.short	0x0024


	//----- nvinfo : EIATTR_PARAM_CBANK
	.align		4
        /*008c*/ 	.byte	0x04, 0x0a
        /*008e*/ 	.short	(.L_93 - .L_92)
	.align		4
.L_92:
        /*0090*/ 	.word	index@(.nv.constant0._Z13serial_matmulPfS_S_iii)
        /*0094*/ 	.short	0x0380
        /*0096*/ 	.short	0x0024


	//----- nvinfo : EIATTR_SW_WAR
	.align		4
.L_93:
        /*0098*/ 	.byte	0x04, 0x36
        /*009a*/ 	.short	(.L_95 - .L_94)
.L_94:
        /*009c*/ 	.word	0x00000008
.L_95:


//--------------------- .nv.info._Z18ConvolutionForwardPfS_S_S_iiiiiiiiiiiiii --------------------------
	.section	.nv.info._Z18ConvolutionForwardPfS_S_S_iiiiiiiiiiiiii,"",@"SHT_CUDA_INFO"
	.sectionflags	@""
	.align	4


	//----- nvinfo : EIATTR_CUDA_API_VERSION
	.align		4
        /*0000*/ 	.byte	0x04, 0x37
        /*0002*/ 	.short	(.L_97 - .L_96)
.L_96:
        /*0004*/ 	.word	0x00000082


	//----- nvinfo : EIATTR_KPARAM_INFO
	.align		4
.L_97:
        /*0008*/ 	.byte	0x04, 0x17
        /*000a*/ 	.short	(.L_99 - .L_98)
.L_98:
        /*000c*/ 	.word	0x00000000
        /*0010*/ 	.short	0x0011
        /*0012*/ 	.short	0x0054
        /*0014*/ 	.byte	0x00, 0xf0, 0x11, 0x00


	//----- nvinfo : EIATTR_KPARAM_INFO
	.align		4
.L_99:
        /*0018*/ 	.byte	0x04, 0x17
        /*001a*/ 	.short	(.L_101 - .L_100)
.L_100:
        /*001c*/ 	.word	0x00000000
        /*0020*/ 	.short	0x0010
        /*0022*/ 	.short	0x0050
        /*0024*/ 	.byte	0x00, 0xf0, 0x11, 0x00


	//----- nvinfo : EIATTR_KPARAM_INFO
	.align		4
.L_101:
        /*0028*/ 	.byte	0x04, 0x17
        /*002a*/ 	.short	(.L_103 - .L_102)
.L_102:
        /*002c*/ 	.word	0x00000000
        /*0030*/ 	.short	0x000f
        /*0032*/ 	.short	0x004c
        /*0034*/ 	.byte	0x00, 0xf0, 0x11, 0x00


	//----- nvinfo : EIATTR_KPARAM_INFO
	.align		4
.L_103:
        /*0038*/ 	.byte	0x04, 0x17
        /*003a*/ 	.short	(.L_105 - .L_104)
.L_104:
        /*003c*/ 	.word	0x00000000
        /*0040*/ 	.short	0x000e
        /*0042*/ 	.short	0x0048
        /*0044*/ 	.byte	0x00, 0xf0, 0x11, 0x00


	//----- nvinfo : EIATTR_KPARAM_INFO
	.align		4
.L_105:
        /*0048*/ 	.byte	0x04, 0x17
        /*004a*/ 	.short	(.L_107 - .L_106)
.L_106:
        /*004c*/ 	.word	0x00000000
        /*0050*/ 	.short	0x000d
        /*0052*/ 	.short	0x0044
        /*0054*/ 	.byte	0x00, 0xf0, 0x11, 0x00


	//----- nvinfo : EIATTR_KPARAM_INFO
	.align		4
.L_107:
        /*0058*/ 	.byte	0x04, 0x17
        /*005a*/ 	.short	(.L_109 - .L_108)
.L_108:
        /*005c*/ 	.word	0x00000000
        /*0060*/ 	.short	0x000c
        /*0062*/ 	.short	0x0040
        /*0064*/ 	.byte	0x00, 0xf0, 0x11, 0x00


	//----- nvinfo : EIATTR_KPARAM_INFO
	.align		4
.L_109:
        /*0068*/ 	.byte	0x04, 0x17
        /*006a*/ 	.short	(.L_111 - .L_110)
.L_110:
        /*006c*/ 	.word	0x00000000
        /*0070*/ 	.short	0x000b
        /*0072*/ 	.short	0x003c
        /*0074*/ 	.byte	0x00, 0xf0, 0x11, 0x00


	//----- nvinfo : EIATTR_KPARAM_INFO
	.align		4
.L_111:
        /*0078*/ 	.byte	0x04, 0x17
        /*007a*/ 	.short	(.L_113 - .L_112)
.L_112:
        /*007c*/ 	.word	0x00000000
        /*0080*/ 	.short	0x000a
        /*0082*/ 	.short	0x0038
        /*0084*/ 	.byte	0x00, 0xf0, 0x11, 0x00


	//----- nvinfo : EIATTR_KPARAM_INFO
	.align		4
.L_113:
        /*0088*/ 	.byte	0x04, 0x17
        /*008a*/ 	.short	(.L_115 - .L_114)
.L_114:
        /*008c*/ 	.word	0x00000000
        /*0090*/ 	.short	0x0009
        /*0092*/ 	.short	0x0034
        /*0094*/ 	.byte	0x00, 0xf0, 0x11, 0x00


	//----- nvinfo : EIATTR_KPARAM_INFO
	.align		4
.L_115:
        /*0098*/ 	.byte	0x04, 0x17
        /*009a*/ 	.short	(.L_117 - .L_116)
.L_116:
        /*009c*/ 	.word	0x00000000
        /*00a0*/ 	.short	0x0008
        /*00a2*/ 	.short	0x0030
        /*00a4*/ 	.byte	0x00, 0xf0, 0x11, 0x00


	//----- nvinfo : EIATTR_KPARAM_INFO
	.align		4
.L_117:
        /*00a8*/ 	.byte	0x04, 0x17
        /*00aa*/ 	.short	(.L_119 - .L_118)
.L_118:
        /*00ac*/ 	.word	0x00000000
        /*00b0*/ 	.short	0x0007
        /*00b2*/ 	.short	0x002c
        /*00b4*/ 	.byte	0x00, 0xf0, 0x11, 0x00


	//----- nvinfo : EIATTR_KPARAM_INFO
	.align		4
.L_119:
        /*00b8*/ 	.byte	0x04, 0x17
        /*00ba*/ 	.short	(.L_121 - .L_120)
.L_120:
        /*00bc*/ 	.word	0x00000000
        /*00c0*/ 	.short	0x0006
        /*00c2*/ 	.short	0x0028
        /*00c4*/ 	.byte	0x00, 0xf0, 0x11, 0x00


	//----- nvinfo : EIATTR_KPARAM_INFO
	.align		4
.L_121:
        /*00c8*/ 	.byte	0x04, 0x17
        /*00ca*/ 	.short	(.L_123 - .L_122)
.L_122:
        /*00cc*/ 	.word	0x00000000
        /*00d0*/ 	.short	0x0005
        /*00d2*/ 	.short	0x0024
        /*00d4*/ 	.byte	0x00, 0xf0, 0x11, 0x00


	//----- nvinfo : EIATTR_KPARAM_INFO
	.align		4
.L_123:
        /*00d8*/ 	.byte	0x04, 0x17
        /*00da*/ 	.short	(.L_125 - .L_124)
.L_124:
        /*00dc*/ 	.word	0x00000000
        /*00e0*/ 	.short	0x0004
        /*00e2*/ 	.short	0x0020
        /*00e4*/ 	.byte	0x00, 0xf0, 0x11, 0x00


	//----- nvinfo : EIATTR_KPARAM_INFO
	.align		4
.L_125:
        /*00e8*/ 	.byte	0x04, 0x17
        /*00ea*/ 	.short	(.L_127 - .L_126)
.L_126:
        /*00ec*/ 	.word	0x00000000
        /*00f0*/ 	.short	0x0003
        /*00f2*/ 	.short	0x0018
        /*00f4*/ 	.byte	0x00, 0xf5, 0x21, 0x00


	//----- nvinfo : EIATTR_KPARAM_INFO
	.align		4
.L_127:
        /*00f8*/ 	.byte	0x04, 0x17
        /*00fa*/ 	.short	(.L_129 - .L_128)
.L_128:
        /*00fc*/ 	.word	0x00000000
        /*0100*/ 	.short	0x0002
        /*0102*/ 	.short	0x0010
        /*0104*/ 	.byte	0x00, 0xf5, 0x21, 0x00


	//----- nvinfo : EIATTR_KPARAM_INFO
	.align		4
.L_129:
        /*0108*/ 	.byte	0x04, 0x17
        /*010a*/ 	.short	(.L_131 - .L_130)
.L_130:
        /*010c*/ 	.word	0x00000000
        /*0110*/ 	.short	0x0001
        /*0112*/ 	.short	0x0008
        /*0114*/ 	.byte	0x00, 0xf5, 0x21, 0x00


	//----- nvinfo : EIATTR_KPARAM_INFO
	.align		4
.L_131:
        /*0118*/ 	.byte	0x04, 0x17
        /*011a*/ 	.short	(.L_133 - .L_132)
.L_132:
        /*011c*/ 	.word	0x00000000
        /*0120*/ 	.short	0x0000
        /*0122*/ 	.short	0x0000
        /*0124*/ 	.byte	0x00, 0xf5, 0x21, 0x00


	//----- nvinfo : EIATTR_SPARSE_MMA_MASK
	.align		4
.L_133:
        /*0128*/ 	.byte	0x03, 0x50
        /*012a*/ 	.short	0x0000


	//----- nvinfo : EIATTR_MAXREG_COUNT
	.align		4
        /*012c*/ 	.byte	0x03, 0x1b
        /*012e*/ 	.short	0x00ff


	//----- nvinfo : EIATTR_MERCURY_ISA_VERSION
	.align		4
        /*0130*/ 	.byte	0x03, 0x5f
        /*0132*/ 	.short	0x0101


	//----- nvinfo : EIATTR_VRC_CTA_INIT_COUNT
	.align		4
        /*0134*/ 	.byte	0x02, 0x4a
	.zero		1
	.zero		1


	//----- nvinfo : EIATTR_EXIT_INSTR_OFFSETS
	.align		4
        /*0138*/ 	.byte	0x04, 0x1c
        /*013a*/ 	.short	(.L_135 - .L_134)


	//   ....[0]....
.L_134:
        /*013c*/ 	.word	0x00000070


	//   ....[1]....
        /*0140*/ 	.word	0x00000b10


	//   ....[2]....
        /*0144*/ 	.word	0x00002800


	//----- nvinfo : EIATTR_CRS_STACK_SIZE
	.align		4
.L_135:
        /*0148*/ 	.byte	0x04, 0x1e
        /*014a*/ 	.short	(.L_137 - .L_136)
.L_136:
        /*014c*/ 	.word	0x00000000


	//----- nvinfo : EIATTR_CBANK_PARAM_SIZE
	.align		4
.L_137:
        /*0150*/ 	.byte	0x03, 0x19
        /*0152*/ 	.short	0x0058


	//----- nvinfo : EIATTR_PARAM_CBANK
	.align		4
        /*0154*/ 	.byte	0x04, 0x0a
        /*0156*/ 	.short	(.L_139 - .L_138)
	.align		4
.L_138:
        /*0158*/ 	.word	index@(.nv.constant0._Z18ConvolutionForwardPfS_S_S_iiiiiiiiiiiiii)
        /*015c*/ 	.short	0x0380
        /*015e*/ 	.short	0x0058


	//----- nvinfo : EIATTR_SW_WAR
	.align		4
.L_139:
        /*0160*/ 	.byte	0x04, 0x36
        /*0162*/ 	.short	(.L_141 - .L_140)
.L_140:
        /*0164*/ 	.word	0x00000008
.L_141:


//--------------------- .nv.info._Z14AvgPoolForwardPKfPfiiiiiiiiiiii --------------------------
	.section	.nv.info._Z14AvgPoolForwardPKfPfiiiiiiiiiiii,"",@"SHT_CUDA_INFO"
	.sectionflags	@""
	.align	4


	//----- nvinfo : EIATTR_CUDA_API_VERSION
	.align		4
        /*0000*/ 	.byte	0x04, 0x37
        /*0002*/ 	.short	(.L_143 - .L_142)
.L_142:
        /*0004*/ 	.word	0x00000082


	//----- nvinfo : EIATTR_KPARAM_INFO
	.align		4
.L_143:
        /*0008*/ 	.byte	0x04, 0x17
        /*000a*/ 	.short	(.L_145 - .L_144)
.L_144:
        /*000c*/ 	.word	0x00000000
        /*0010*/ 	.short	0x000d
        /*0012*/ 	.short	0x003c
        /*0014*/ 	.byte	0x00, 0xf0, 0x11, 0x00


	//----- nvinfo : EIATTR_KPARAM_INFO
	.align		4
.L_145:
        /*0018*/ 	.byte	0x04, 0x17
        /*001a*/ 	.short	(.L_147 - .L_146)
.L_146:
        /*001c*/ 	.word	0x00000000
        /*0020*/ 	.short	0x000c
        /*0022*/ 	.short	0x0038
        /*0024*/ 	.byte	0x00, 0xf0, 0x11, 0x00


	//----- nvinfo : EIATTR_KPARAM_INFO
	.align		4
.L_147:
        /*0028*/ 	.byte	0x04, 0x17
        /*002a*/ 	.short	(.L_149 - .L_148)
.L_148:
        /*002c*/ 	.word	0x00000000
        /*0030*/ 	.short	0x000b
        /*0032*/ 	.short	0x0034
        /*0034*/ 	.byte	0x00, 0xf0, 0x11, 0x00


	//----- nvinfo : EIATTR_KPARAM_INFO
	.align		4
.L_149:
        /*0038*/ 	.byte	0x04, 0x17
        /*003a*/ 	.short	(.L_151 - .L_150)
.L_150:
        /*003c*/ 	.word	0x00000000
        /*0040*/ 	.short	0x000a
        /*0042*/ 	.short	0x0030
        /*0044*/ 	.byte	0x00, 0xf0, 0x11, 0x00


	//----- nvinfo : EIATTR_KPARAM_INFO
	.align		4
.L_151:
        /*0048*/ 	.byte	0x04, 0x17
        /*004a*/ 	.short	(.L_153 - .L_152)
.L_152:
        /*004c*/ 	.word	0x00000000
        /*0050*/ 	.short	0x0009
        /*0052*/ 	.short	0x002c
        /*0054*/ 	.byte	0x00, 0xf0, 0x11, 0x00


	//----- nvinfo : EIATTR_KPARAM_INFO
	.align		4
.L_153:
        /*0058*/ 	.byte	0x04, 0x17
        /*005a*/ 	.short	(.L_155 - .L_154)
.L_154:
        /*005c*/ 	.word	0x00000000
        /*0060*/ 	.short	0x0008
        /*0062*/ 	.short	0x0028
        /*0064*/ 	.byte	0x00, 0xf0, 0x11, 0x00


	//----- nvinfo : EIATTR_KPARAM_INFO
	.align		4
.L_155:
        /*0068*/ 	.byte	0x04, 0x17
        /*006a*/ 	.short	(.L_157 - .L_156)
.L_156:
        /*006c*/ 	.word	0x00000000
        /*0070*/ 	.short	0x0007
        /*0072*/ 	.short	0x0024
        /*0074*/ 	.byte	0x00, 0xf0, 0x11, 0x00


	//----- nvinfo : EIATTR_KPARAM_INFO
	.align		4
.L_157:
        /*0078*/ 	.byte	0x04, 0x17
        /*007a*/ 	.short	(.L_159 - .L_158)
.L_158:
        /*007c*/ 	.word	0x00000000
        /*0080*/ 	.short	0x0006
        /*0082*/ 	.short	0x0020
        /*0084*/ 	.byte	0x00, 0xf0, 0x11, 0x00


	//----- nvinfo : EIATTR_KPARAM_INFO
	.align		4
.L_159:
        /*0088*/ 	.byte	0x04, 0x17
        /*008a*/ 	.short	(.L_161 - .L_160)
.L_160:
        /*008c*/ 	.word	0x00000000
        /*0090*/ 	.short	0x0005
        /*0092*/ 	.short	0x001c
        /*0094*/ 	.byte	0x00, 0xf0, 0x11, 0x00


	//----- nvinfo : EIATTR_KPARAM_INFO
	.align		4
.L_161:
        /*0098*/ 	.byte	0x04, 0x17
        /*009a*/ 	.short	(.L_163 - .L_162)
.L_162:
        /*009c*/ 	.word	0x00000000
        /*00a0*/ 	.short	0x0004
        /*00a2*/ 	.short	0x0018
        /*00a4*/ 	.byte	0x00, 0xf0, 0x11, 0x00


	//----- nvinfo : EIATTR_KPARAM_INFO
	.align		4
.L_163:
        /*00a8*/ 	.byte	0x04, 0x17
        /*00aa*/ 	.short	(.L_165 - .L_164)
.L_164:
        /*00ac*/ 	.word	0x00000000
        /*00b0*/ 	.short	0x0003
        /*00b2*/ 	.short	0x0014
        /*00b4*/ 	.byte	0x00, 0xf0, 0x11, 0x00


	//----- nvinfo : EIATTR_KPARAM_INFO
	.align		4
.L_165:
        /*00b8*/ 	.byte	0x04, 0x17
        /*00ba*/ 	.short	(.L_167 - .L_166)
.L_166:
        /*00bc*/ 	.word	0x00000000
        /*00c0*/ 	.short	0x0002
        /*00c2*/ 	.short	0x0010
        /*00c4*/ 	.byte	0x00, 0xf0, 0x11, 0x00


	//----- nvinfo : EIATTR_KPARAM_INFO
	.align		4
.L_167:
        /*00c8*/ 	.byte	0x04, 0x17
        /*00ca*/ 	.short	(.L_169 - .L_168)
.L_168:
        /*00cc*/ 	.word	0x00000000
        /*00d0*/ 	.short	0x0001
        /*00d2*/ 	.short	0x0008
        /*00d4*/ 	.byte	0x00, 0xf5, 0x21, 0x00


	//----- nvinfo : EIATTR_KPARAM_INFO
	.align		4
.L_169:
        /*00d8*/ 	.byte	0x04, 0x17
        /*00da*/ 	.short	(.L_171 - .L_170)
.L_170:
        /*00dc*/ 	.word	0x00000000
        /*00e0*/ 	.short	0x0000
        /*00e2*/ 	.short	0x0000
        /*00e4*/ 	.byte	0x00, 0xf5, 0x21, 0x00


	//----- nvinfo : EIATTR_SPARSE_MMA_MASK
	.align		4
.L_171:
        /*00e8*/ 	.byte	0x03, 0x50
        /*00ea*/ 	.short	0x0000


	//----- nvinfo : EIATTR_MAXREG_COUNT
	.align		4
        /*00ec*/ 	.byte	0x03, 0x1b
        /*00ee*/ 	.short	0x00ff


	//----- nvinfo : EIATTR_MERCURY_ISA_VERSION
	.align		4
        /*00f0*/ 	.byte	0x03, 0x5f
        /*00f2*/ 	.short	0x0101


	//----- nvinfo : EIATTR_VRC_CTA_INIT_COUNT
	.align		4
        /*00f4*/ 	.byte	0x02, 0x4a
	.zero		1
	.zero		1


	//----- nvinfo : EIATTR_EXIT_INSTR_OFFSETS
	.align		4
        /*00f8*/ 	.byte	0x04, 0x1c
        /*00fa*/ 	.short	(.L_173 - .L_172)


	//   ....[0]....
.L_172:
        /*00fc*/ 	.word	0x00000070


	//   ....[1]....
        /*0100*/ 	.word	0x00001570


	//----- nvinfo : EIATTR_CRS_STACK_SIZE
	.align		4
.L_173:
        /*0104*/ 	.byte	0x04, 0x1e
        /*0106*/ 	.short	(.L_175 - .L_174)
.L_174:
        /*0108*/ 	.word	0x00000000


	//----- nvinfo : EIATTR_CBANK_PARAM_SIZE
	.align		4
.L_175:
        /*010c*/ 	.byte	0x03, 0x19
        /*010e*/ 	.short	0x0040


	//----- nvinfo : EIATTR_PARAM_CBANK
	.align		4
        /*0110*/ 	.byte	0x04, 0x0a
        /*0112*/ 	.short	(.L_177 - .L_176)
	.align		4
.L_176:
        /*0114*/ 	.word	index@(.nv.constant0._Z14AvgPoolForwardPKfPfiiiiiiiiiiii)
        /*0118*/ 	.short	0x0380
        /*011a*/ 	.short	0x0040


	//----- nvinfo : EIATTR_SW_WAR
	.align		4
.L_177:
        /*011c*/ 	.byte	0x04, 0x36
        /*011e*/ 	.short	(.L_179 - .L_178)
.L_178:
        /*0120*/ 	.word	0x00000008
.L_179:


//--------------------- .nv.info._Z3addPKfS0_Pfi  --------------------------
	.section	.nv.info._Z3addPKfS0_Pfi,"",@"SHT_CUDA_INFO"
	.sectionflags	@""
	.align	4


	//----- nvinfo : EIATTR_CUDA_API_VERSION
	.align		4
        /*0000*/ 	.byte	0x04, 0x37
        /*0002*/ 	.short	(.L_181 - .L_180)
.L_180:
        /*0004*/ 	.word	0x00000082


	//----- nvinfo : EIATTR_KPARAM_INFO
	.align		4
.L_181:
        /*0008*/ 	.byte	0x04, 0x17
        /*000a*/ 	.short	(.L_183 - .L_182)
.L_182:
        /*000c*/ 	.word	0x00000000
        /*0010*/ 	.short	0x0003
        /*0012*/ 	.short	0x0018
        /*0014*/ 	.byte	0x00, 0xf0, 0x11, 0x00


	//----- nvinfo : EIATTR_KPARAM_INFO
	.align		4
.L_183:
        /*0018*/ 	.byte	0x04, 0x17
        /*001a*/ 	.short	(.L_185 - .L_184)
.L_184:
        /*001c*/ 	.word	0x00000000
        /*0020*/ 	.short	0x0002
        /*0022*/ 	.short	0x0010
        /*0024*/ 	.byte	0x00, 0xf5, 0x21, 0x00


	//----- nvinfo : EIATTR_KPARAM_INFO
	.align		4
.L_185:
        /*0028*/ 	.byte	0x04, 0x17
        /*002a*/ 	.short	(.L_187 - .L_186)
.L_186:
        /*002c*/ 	.word	0x00000000
        /*0030*/ 	.short	0x0001
        /*0032*/ 	.short	0x0008
        /*0034*/ 	.byte	0x00, 0xf5, 0x21, 0x00


	//----- nvinfo : EIATTR_KPARAM_INFO
	.align		4
.L_187:
        /*0038*/ 	.byte	0x04, 0x17
        /*003a*/ 	.short	(.L_189 - .L_188)
.L_188:
        /*003c*/ 	.word	0x00000000
        /*0040*/ 	.short	0x0000
        /*0042*/ 	.short	0x0000
        /*0044*/ 	.byte	0x00, 0xf5, 0x21, 0x00


	//----- nvinfo : EIATTR_SPARSE_MMA_MASK
	.align		4
.L_189:
        /*0048*/ 	.byte	0x03, 0x50
        /*004a*/ 	.short	0x0000


	//----- nvinfo : EIATTR_MAXREG_COUNT
	.align		4
        /*004c*/ 	.byte	0x03, 0x1b
        /*004e*/ 	.short	0x00ff


	//----- nvinfo : EIATTR_MERCURY_ISA_VERSION
	.align		4
        /*0050*/ 	.byte	0x03, 0x5f
        /*0052*/ 	.short	0x0101


	//----- nvinfo : EIATTR_VRC_CTA_INIT_COUNT
	.align		4
        /*0054*/ 	.byte	0x02, 0x4a
	.zero		1
	.zero		1


	//----- nvinfo : EIATTR_EXIT_INSTR_OFFSETS
	.align		4
        /*0058*/ 	.byte	0x04, 0x1c
        /*005a*/ 	.short	(.L_191 - .L_190)


	//   ....[0]....
.L_190:
        /*005c*/ 	.word	0x00000070


	//   ....[1]....
        /*0060*/ 	.word	0x00000180


	//----- nvinfo : EIATTR_CRS_STACK_SIZE
	.align		4
.L_191:
        /*0064*/ 	.byte	0x04, 0x1e
        /*0066*/ 	.short	(.L_193 - .L_192)
.L_192:
        /*0068*/ 	.word	0x00000000


	//----- nvinfo : EIATTR_CBANK_PARAM_SIZE
	.align		4
.L_193:
        /*006c*/ 	.byte	0x03, 0x19
        /*006e*/ 	.short	0x001c


	//----- nvinfo : EIATTR_PARAM_CBANK
	.align		4
        /*0070*/ 	.byte	0x04, 0x0a
        /*0072*/ 	.short	(.L_195 - .L_194)
	.align		4
.L_194:
        /*0074*/ 	.word	index@(.nv.constant0._Z3addPKfS0_Pfi)
        /*0078*/ 	.short	0x0380
        /*007a*/ 	.short	0x001c


	//----- nvinfo : EIATTR_SW_WAR
	.align		4
.L_195:
        /*007c*/ 	.byte	0x04, 0x36
        /*007e*/ 	.short	(.L_197 - .L_196)
.L_196:
        /*0080*/ 	.word	0x00000008
.L_197:


//--------------------- .nv.info._Z8add_reluPKfS0_Pfi --------------------------
	.section	.nv.info._Z8add_reluPKfS0_Pfi,"",@"SHT_CUDA_INFO"
	.sectionflags	@""
	.align	4


	//----- nvinfo : EIATTR_CUDA_API_VERSION
	.align		4
        /*0000*/ 	.byte	0x04, 0x37
        /*0002*/ 	.short	(.L_199 - .L_198)
.L_198:
        /*0004*/ 	.word	0x00000082


	//----- nvinfo : EIATTR_KPARAM_INFO
	.align		4
.L_199:
        /*0008*/ 	.byte	0x04, 0x17
        /*000a*/ 	.short	(.L_201 - .L_200)
.L_200:
        /*000c*/ 	.word	0x00000000
        /*0010*/ 	.short	0x0003
        /*0012*/ 	.short	0x0018
        /*0014*/ 	.byte	0x00, 0xf0, 0x11, 0x00


	//----- nvinfo : EIATTR_KPARAM_INFO
	.align		4
.L_201:
        /*0018*/ 	.byte	0x04, 0x17
        /*001a*/ 	.short	(.L_203 - .L_202)
.L_202:
        /*001c*/ 	.word	0x00000000
        /*0020*/ 	.short	0x0002
        /*0022*/ 	.short	0x0010
        /*0024*/ 	.byte	0x00, 0xf5, 0x21, 0x00


	//----- nvinfo : EIATTR_KPARAM_INFO
	.align		4
.L_203:
        /*0028*/ 	.byte	0x04, 0x17
        /*002a*/ 	.short	(.L_205 - .L_204)
.L_204:
        /*002c*/ 	.word	0x00000000
        /*0030*/ 	.short	0x0001
        /*0032*/ 	.short	0x0008
        /*0034*/ 	.byte	0x00, 0xf5, 0x21, 0x00


	//----- nvinfo : EIATTR_KPARAM_INFO
	.align		4
.L_205:
        /*0038*/ 	.byte	0x04, 0x17
        /*003a*/ 	.short	(.L_207 - .L_206)
.L_206:
        /*003c*/ 	.word	0x00000000
        /*0040*/ 	.short	0x0000
        /*0042*/ 	.short	0x0000
        /*0044*/ 	.byte	0x00, 0xf5, 0x21, 0x00


	//----- nvinfo : EIATTR_SPARSE_MMA_MASK
	.align		4
.L_207:
        /*0048*/ 	.byte	0x03, 0x50
        /*004a*/ 	.short	0x0000


	//----- nvinfo : EIATTR_MAXREG_COUNT
	.align		4
        /*004c*/ 	.byte	0x03, 0x1b
        /*004e*/ 	.short	0x00ff


	//----- nvinfo : EIATTR_MERCURY_ISA_VERSION
	.align		4
        /*0050*/ 	.byte	0x03, 0x5f
        /*0052*/ 	.short	0x0101


	//----- nvinfo : EIATTR_VRC_CTA_INIT_COUNT
	.align		4
        /*0054*/ 	.byte	0x02, 0x4a
	.zero		1
	.zero		1


	//----- nvinfo : EIATTR_EXIT_INSTR_OFFSETS
	.align		4
        /*0058*/ 	.byte	0x04, 0x1c
        /*005a*/ 	.short	(.L_209 - .L_208)


	//   ....[0]....
.L_208:
        /*005c*/ 	.word	0x00000070


	//   ....[1]....
        /*0060*/ 	.word	0x00000190


	//----- nvinfo : EIATTR_CRS_STACK_SIZE
	.align		4
.L_209:
        /*0064*/ 	.byte	0x04, 0x1e
        /*0066*/ 	.short	(.L_211 - .L_210)
.L_210:
        /*0068*/ 	.word	0x00000000


	//----- nvinfo : EIATTR_CBANK_PARAM_SIZE
	.align		4
.L_211:
        /*006c*/ 	.byte	0x03, 0x19
        /*006e*/ 	.short	0x001c


	//----- nvinfo : EIATTR_PARAM_CBANK
	.align		4
        /*0070*/ 	.byte	0x04, 0x0a
        /*0072*/ 	.short	(.L_213 - .L_212)
	.align		4
.L_212:
        /*0074*/ 	.word	index@(.nv.constant0._Z8add_reluPKfS0_Pfi)
        /*0078*/ 	.short	0x0380
        /*007a*/ 	.short	0x001c


	//----- nvinfo : EIATTR_SW_WAR
	.align		4
.L_213:
        /*007c*/ 	.byte	0x04, 0x36
        /*007e*/ 	.short	(.L_215 - .L_214)
.L_214:
        /*0080*/ 	.word	0x00000008
.L_215:


//--------------------- .nv.info._Z4reluPKfPfi    --------------------------
	.section	.nv.info._Z4reluPKfPfi,"",@"SHT_CUDA_INFO"
	.sectionflags	@""
	.align	4


	//----- nvinfo : EIATTR_CUDA_API_VERSION
	.align		4
        /*0000*/ 	.byte	0x04, 0x37
        /*0002*/ 	.short	(.L_217 - .L_216)
.L_216:
        /*0004*/ 	.word	0x00000082


	//----- nvinfo : EIATTR_KPARAM_INFO
	.align		4
.L_217:
        /*0008*/ 	.byte	0x04, 0x17
        /*000a*/ 	.short	(.L_219 - .L_218)
.L_218:
        /*000c*/ 	.word	0x00000000
        /*0010*/ 	.short	0x0002
        /*0012*/ 	.short	0x0010
        /*0014*/ 	.byte	0x00, 0xf0, 0x11, 0x00


	//----- nvinfo : EIATTR_KPARAM_INFO
	.align		4
.L_219:
        /*0018*/ 	.byte	0x04, 0x17
        /*001a*/ 	.short	(.L_221 - .L_220)
.L_220:
        /*001c*/ 	.word	0x00000000
        /*0020*/ 	.short	0x0001
        /*0022*/ 	.short	0x0008
        /*0024*/ 	.byte	0x00, 0xf5, 0x21, 0x00


	//----- nvinfo : EIATTR_KPARAM_INFO
	.align		4
.L_221:
        /*0028*/ 	.byte	0x04, 0x17
        /*002a*/ 	.short	(.L_223 - .L_222)
.L_222:
        /*002c*/ 	.word	0x00000000
        /*0030*/ 	.short	0x0000
        /*0032*/ 	.short	0x0000
        /*0034*/ 	.byte	0x00, 0xf5, 0x21, 0x00


	//----- nvinfo : EIATTR_SPARSE_MMA_MASK
	.align		4
.L_223:
        /*0038*/ 	.byte	0x03, 0x50
        /*003a*/ 	.short	0x0000


	//----- nvinfo : EIATTR_MAXREG_COUNT
	.align		4
        /*003c*/ 	.byte	0x03, 0x1b
        /*003e*/ 	.short	0x00ff


	//----- nvinfo : EIATTR_MERCURY_ISA_VERSION
	.align		4
        /*0040*/ 	.byte	0x03, 0x5f
        /*0042*/ 	.short	0x0101


	//----- nvinfo : EIATTR_VRC_CTA_INIT_COUNT
	.align		4
        /*0044*/ 	.byte	0x02, 0x4a
	.zero		1
	.zero		1


	//----- nvinfo : EIATTR_EXIT_INSTR_OFFSETS
	.align		4
        /*0048*/ 	.byte	0x04, 0x1c
        /*004a*/ 	.short	(.L_225 - .L_224)


	//   ....[0]....
.L_224:
        /*004c*/ 	.word	0x00000070


	//   ....[1]....
        /*0050*/ 	.word	0x00000150


	//----- nvinfo : EIATTR_CRS_STACK_SIZE
	.align		4
.L_225:
        /*0054*/ 	.byte	0x04, 0x1e
        /*0056*/ 	.short	(.L_227 - .L_226)
.L_226:
        /*0058*/ 	.word	0x00000000


	//----- nvinfo : EIATTR_CBANK_PARAM_SIZE
	.align		4
.L_227:
        /*005c*/ 	.byte	0x03, 0x19
        /*005e*/ 	.short	0x0014


	//----- nvinfo : EIATTR_PARAM_CBANK
	.align		4
        /*0060*/ 	.byte	0x04, 0x0a
        /*0062*/ 	.short	(.L_229 - .L_228)
	.align		4
.L_228:
        /*0064*/ 	.word	index@(.nv.constant0._Z4reluPKfPfi)
        /*0068*/ 	.short	0x0380
        /*006a*/ 	.short	0x0014


	//----- nvinfo : EIATTR_SW_WAR
	.align		4
.L_229:
        /*006c*/ 	.byte	0x04, 0x36
        /*006e*/ 	.short	(.L_231 - .L_230)
.L_230:
        /*0070*/ 	.word	0x00000008
.L_231:


//--------------------- .nv.info._Z14MaxPoolForwardPKfPfiiiiiiiiiiii --------------------------
	.section	.nv.info._Z14MaxPoolForwardPKfPfiiiiiiiiiiii,"",@"SHT_CUDA_INFO"
	.sectionflags	@""
	.align	4


	//----- nvinfo : EIATTR_CUDA_API_VERSION
	.align		4
        /*0000*/ 	.byte	0x04, 0x37
        /*0002*/ 	.short	(.L_233 - .L_232)
.L_232:
        /*0004*/ 	.word	0x00000082


	//----- nvinfo : EIATTR_KPARAM_INFO
	.align		4
.L_233:
        /*0008*/ 	.byte	0x04, 0x17
        /*000a*/ 	.short	(.L_235 - .L_234)
.L_234:
        /*000c*/ 	.word	0x00000000
        /*0010*/ 	.short	0x000d
        /*0012*/ 	.short	0x003c
        /*0014*/ 	.byte	0x00, 0xf0, 0x11, 0x00


	//----- nvinfo : EIATTR_KPARAM_INFO
	.align		4
.L_235:
        /*0018*/ 	.byte	0x04, 0x17
        /*001a*/ 	.short	(.L_237 - .L_236)
.L_236:
        /*001c*/ 	.word	0x00000000
        /*0020*/ 	.short	0x000c
        /*0022*/ 	.short	0x0038
        /*0024*/ 	.byte	0x00, 0xf0, 0x11, 0x00


	//----- nvinfo : EIATTR_KPARAM_INFO
	.align		4
.L_237:
        /*0028*/ 	.byte	0x04, 0x17
        /*002a*/ 	.short	(.L_239 - .L_238)
.L_238:
        /*002c*/ 	.word	0x00000000
        /*0030*/ 	.short	0x000b
        /*0032*/ 	.short	0x0034
        /*0034*/ 	.byte	0x00, 0xf0, 0x11, 0x00


	//----- nvinfo : EIATTR_KPARAM_INFO
	.align		4
.L_239:
        /*0038*/ 	.byte	0x04, 0x17
        /*003a*/ 	.short	(.L_241 - .L_240)
.L_240:
        /*003c*/ 	.word	0x00000000
        /*0040*/ 	.short	0x000a
        /*0042*/ 	.short	0x0030
        /*0044*/ 	.byte	0x00, 0xf0, 0x11, 0x00


	//----- nvinfo : EIATTR_KPARAM_INFO
	.align		4
.L_241:
        /*0048*/ 	.byte	0x04, 0x17
        /*004a*/ 	.short	(.L_243 - .L_242)
.L_242:
        /*004c*/ 	.word	0x00000000
        /*0050*/ 	.short	0x0009
        /*0052*/ 	.short	0x002c
        /*0054*/ 	.byte	0x00, 0xf0, 0x11, 0x00


	//----- nvinfo : EIATTR_KPARAM_INFO
	.align		4
.L_243:
        /*0058*/ 	.byte	0x04, 0x17
        /*005a*/ 	.short	(.L_245 - .L_244)
.L_244:
        /*005c*/ 	.word	0x00000000
        /*0060*/ 	.short	0x0008
        /*0062*/ 	.short	0x0028
        /*0064*/ 	.byte	0x00, 0xf0, 0x11, 0x00


	//----- nvinfo : EIATTR_KPARAM_INFO
	.align		4
.L_245:
        /*0068*/ 	.byte	0x04, 0x17
        /*006a*/ 	.short	(.L_247 - .L_246)
.L_246:
        /*006c*/ 	.word	0x00000000
        /*0070*/ 	.short	0x0007
        /*0072*/ 	.short	0x0024
        /*0074*/ 	.byte	0x00, 0xf0, 0x11, 0x00


	//----- nvinfo : EIATTR_KPARAM_INFO
	.align		4
.L_247:
        /*0078*/ 	.byte	0x04, 0x17
        /*007a*/ 	.short	(.L_249 - .L_248)
.L_248:
        /*007c*/ 	.word	0x00000000
        /*0080*/ 	.short	0x0006
        /*0082*/ 	.short	0x0020
        /*0084*/ 	.byte	0x00, 0xf0, 0x11, 0x00


	//----- nvinfo : EIATTR_KPARAM_INFO
	.align		4
.L_249:
        /*0088*/ 	.byte	0x04, 0x17
        /*008a*/ 	.short	(.L_251 - .L_250)
.L_250:
        /*008c*/ 	.word	0x00000000
        /*0090*/ 	.short	0x0005
        /*0092*/ 	.short	0x001c
        /*0094*/ 	.byte	0x00, 0xf0, 0x11, 0x00


	//----- nvinfo : EIATTR_KPARAM_INFO
	.align		4
.L_251:
        /*0098*/ 	.byte	0x04, 0x17
        /*009a*/ 	.short	(.L_253 - .L_252)
.L_252:
        /*009c*/ 	.word	0x00000000
        /*00a0*/ 	.short	0x0004
        /*00a2*/ 	.short	0x0018
        /*00a4*/ 	.byte	0x00, 0xf0, 0x11, 0x00


	//----- nvinfo : EIATTR_KPARAM_INFO
	.align		4
.L_253:
        /*00a8*/ 	.byte	0x04, 0x17
        /*00aa*/ 	.short	(.L_255 - .L_254)
.L_254:
        /*00ac*/ 	.word	0x00000000
        /*00b0*/ 	.short	0x0003
        /*00b2*/ 	.short	0x0014
        /*00b4*/ 	.byte	0x00, 0xf0, 0x11, 0x00


	//----- nvinfo : EIATTR_KPARAM_INFO
	.align		4
.L_255:
        /*00b8*/ 	.byte	0x04, 0x17
        /*00ba*/ 	.short	(.L_257 - .L_256)
.L_256:
        /*00bc*/ 	.word	0x00000000
        /*00c0*/ 	.short	0x0002
        /*00c2*/ 	.short	0x0010
        /*00c4*/ 	.byte	0x00, 0xf0, 0x11, 0x00


	//----- nvinfo : EIATTR_KPARAM_INFO
	.align		4
.L_257:
        /*00c8*/ 	.byte	0x04, 0x17
        /*00ca*/ 	.short	(.L_259 - .L_258)
.L_258:
        /*00cc*/ 	.word	0x00000000
        /*00d0*/ 	.short	0x0001
        /*00d2*/ 	.short	0x0008
        /*00d4*/ 	.byte	0x00, 0xf5, 0x21, 0x00


	//----- nvinfo : EIATTR_KPARAM_INFO
	.align		4
.L_259:
        /*00d8*/ 	.byte	0x04, 0x17
        /*00da*/ 	.short	(.L_261 - .L_260)
.L_260:
        /*00dc*/ 	.word	0x00000000
        /*00e0*/ 	.short	0x0000
        /*00e2*/ 	.short	0x0000
        /*00e4*/ 	.byte	0x00, 0xf5, 0x21, 0x00


	//----- nvinfo : EIATTR_SPARSE_MMA_MASK
	.align		4
.L_261:
        /*00e8*/ 	.byte	0x03, 0x50
        /*00ea*/ 	.short	0x0000


	//----- nvinfo : EIATTR_MAXREG_COUNT
	.align		4
        /*00ec*/ 	.byte	0x03, 0x1b
        /*00ee*/ 	.short	0x00ff


	//----- nvinfo : EIATTR_MERCURY_ISA_VERSION
	.align		4
        /*00f0*/ 	.byte	0x03, 0x5f
        /*00f2*/ 	.short	0x0101


	//----- nvinfo : EIATTR_VRC_CTA_INIT_COUNT
	.align		4
        /*00f4*/ 	.byte	0x02, 0x4a
	.zero		1
	.zero		1


	//----- nvinfo : EIATTR_EXIT_INSTR_OFFSETS
	.align		4
        /*00f8*/ 	.byte	0x04, 0x1c
        /*00fa*/ 	.short	(.L_263 - .L_262)


	//   ....[0]....
.L_262:
        /*00fc*/ 	.word	0x00000070


	//   ....[1]....
        /*0100*/ 	.word	0x00001600


	//----- nvinfo : EIATTR_CRS_STACK_SIZE
	.align		4
.L_263:
        /*0104*/ 	.byte	0x04, 0x1e
        /*0106*/ 	.short	(.L_265 - .L_264)
.L_264:
        /*0108*/ 	.word	0x00000000


	//----- nvinfo : EIATTR_CBANK_PARAM_SIZE
	.align		4
.L_265:
        /*010c*/ 	.byte	0x03, 0x19
        /*010e*/ 	.short	0x0040


	//----- nvinfo : EIATTR_PARAM_CBANK
	.align		4
        /*0110*/ 	.byte	0x04, 0x0a
        /*0112*/ 	.short	(.L_267 - .L_266)
	.align		4
.L_266:
        /*0114*/ 	.word	index@(.nv.constant0._Z14MaxPoolForwardPKfPfiiiiiiiiiiii)
        /*0118*/ 	.short	0x0380
        /*011a*/ 	.short	0x0040


	//----- nvinfo : EIATTR_SW_WAR
	.align		4
.L_267:
        /*011c*/ 	.byte	0x04, 0x36
        /*011e*/ 	.short	(.L_269 - .L_268)
.L_268:
        /*0120*/ 	.word	0x00000008
.L_269:


//--------------------- .nv.callgraph             --------------------------
	.section	.nv.callgraph,"",@"SHT_CUDA_CALLGRAPH"
	.align	4
	.sectionentsize	8
	.align		4
        /*0000*/ 	.word	0x00000000
	.align		4
        /*0004*/ 	.word	0xffffffff
	.align		4
        /*0008*/ 	.word	0x00000000
	.align		4
        /*000c*/ 	.word	0xfffffffe
	.align		4
        /*0010*/ 	.word	0x00000000
	.align		4
        /*0014*/ 	.word	0xfffffffd
	.align		4
        /*0018*/ 	.word	0x00000000
	.align		4
        /*001c*/ 	.word	0xfffffffc


//--------------------- .text._Z13simple_matmulPKfPfS0_S0_iiii --------------------------
	.section	.text._Z13simple_matmulPKfPfS0_S0_iiii,"ax",@progbits
	.align	128
        .global         _Z13simple_matmulPKfPfS0_S0_iiii
        .type           _Z13simple_matmulPKfPfS0_S0_iiii,@function
        .size           _Z13simple_matmulPKfPfS0_S0_iiii,(.L_x_89 - _Z13simple_matmulPKfPfS0_S0_iiii)
        .other          _Z13simple_matmulPKfPfS0_S0_iiii,@"STO_CUDA_ENTRY STV_DEFAULT"
_Z13simple_matmulPKfPfS0_S0_iiii:
.text._Z13simple_matmulPKfPfS0_S0_iiii:
[----:B------:R-:W-:Y:S01]  /*0000*/  LDC R1, c[0x0][0x37c] ;  /* 0x0000df00ff017b82 */ /* 0x000fe20000000800 */
[----:B------:R-:W0:Y:S07]  /*0010*/  S2R R0, SR_TID.X ;  /* 0x0000000000007919 */ /* 0x000e2e0000002100 */
[----:B------:R-:W0:Y:S01]  /*0020*/  S2UR UR4, SR_CTAID.X ;  /* 0x00000000000479c3 */ /* 0x000e220000002500 */
[----:B------:R-:W1:Y:S07]  /*0030*/  LDCU UR5, c[0x0][0x3a0] ;  /* 0x00007400ff0577ac */ /* 0x000e6e0008000800 */
[----:B------:R-:W0:Y:S02]  /*0040*/  LDC R9, c[0x0][0x360] ;  /* 0x0000d800ff097b82 */ /* 0x000e240000000800 */
[----:B0-----:R-:W-:-:S05]  /*0050*/  IMAD R0, R9, UR4, R0 ;  /* 0x0000000409007c24 */ /* 0x001fca000f8e0200 */
[----:B-1----:R-:W-:-:S13]  /*0060*/  ISETP.GE.AND P0, PT, R0, UR5, PT ;  /* 0x0000000500007c0c */ /* 0x002fda000bf06270 */
[----:B------:R-:W-:Y:S05]  /*0070*/  @P0 EXIT ;  /* 0x000000000000094d */ /* 0x000fea0003800000 */
[----:B------:R-:W0:Y:S01]  /*0080*/  LDC R8, c[0x0][0x3a8] ;  /* 0x0000ea00ff087b82 */ /* 0x000e220000000800 */
[----:B------:R-:W1:Y:S01]  /*0090*/  LDCU UR4, c[0x0][0x370] ;  /* 0x00006e00ff0477ac */ /* 0x000e620008000800 */
[----:B------:R-:W2:Y:S01]  /*00a0*/  LDCU.64 UR6, c[0x0][0x358] ;  /* 0x00006b00ff0677ac */ /* 0x000ea20008000a00 */
[----:B-1----:R-:W-:Y:S01]  /*00b0*/  IMAD R9, R9, UR4, RZ ;  /* 0x0000000409097c24 */ /* 0x002fe2000f8e02ff */
[----:B0-----:R-:W-:-:S13]  /*00c0*/  ISETP.GT.AND P0, PT, R8, RZ, PT ;  /* 0x000000ff0800720c */ /* 0x001fda0003f04270 */
[----:B--2---:R-:W-:Y:S05]  /*00d0*/  @P0 BRA `(.L_x_0) ;  /* 0x0000000000940947 */ /* 0x004fea0003800000 */
[----:B------:R-:W0:Y:S01]  /*00e0*/  LDC R14, c[0x0][0x3ac] ;  /* 0x0000eb00ff0e7b82 */ /* 0x000e220000000800 */
[----:B------:R-:W1:Y:S07]  /*00f0*/  LDCU UR4, c[0x0][0x3a0] ;  /* 0x00007400ff0477ac */ /* 0x000e6e0008000800 */
[----:B------:R-:W2:Y:S08]  /*0100*/  LDC R7, c[0x0][0x3ac] ;  /* 0x0000eb00ff077b82 */ /* 0x000eb00000000800 */
[----:B------:R-:W3:Y:S01]  /*0110*/  LDC.64 R2, c[0x0][0x398] ;  /* 0x0000e600ff027b82 */ /* 0x000ee20000000a00 */
[----:B0-----:R-:W-:-:S07]  /*0120*/  IABS R6, R14 ;  /* 0x0000000e00067213 */ /* 0x001fce0000000000 */
[----:B------:R-:W0:Y:S01]  /*0130*/  LDC.64 R4, c[0x0][0x388] ;  /* 0x0000e200ff047b82 */ /* 0x000e220000000a00 */
[----:B------:R-:W-:Y:S01]  /*0140*/  ISETP.NE.AND P0, PT, R14, RZ, PT ;  /* 0x000000ff0e00720c */ /* 0x000fe20003f05270 */
[----:B------:R-:W4:Y:S01]  /*0150*/  I2F.RP R8, R6 ;  /* 0x0000000600087306 */ /* 0x000f220000209400 */
[----:B------:R-:W-:-:S07]  /*0160*/  LOP3.LUT R14, RZ, R14, RZ, 0x33, !PT ;  /* 0x0000000eff0e7212 */ /* 0x000fce00078e33ff */
[----:B----4-:R-:W4:Y:S02]  /*0170*/  MUFU.RCP R8, R8 ;  /* 0x0000000800087308 */ /* 0x010f240000001000 */
[----:B----4-:R-:W-:-:S06]  /*0180*/  IADD3 R10, PT, PT, R8, 0xffffffe, RZ ;  /* 0x0ffffffe080a7810 */ /* 0x010fcc0007ffe0ff */
[----:B------:R4:W5:Y:S02]  /*0190*/  F2I.FTZ.U32.TRUNC.NTZ R11, R10 ;  /* 0x0000000a000b7305 */ /* 0x000964000021f000 */
[----:B----4-:R-:W-:Y:S01]  /*01a0*/  HFMA2 R10, -RZ, RZ, 0, 0 ;  /* 0x00000000ff0a7431 */ /* 0x010fe200000001ff */
[----:B-----5:R-:W-:-:S05]  /*01b0*/  IADD3 R13, PT, PT, RZ, -R11, RZ ;  /* 0x8000000bff0d7210 */ /* 0x020fca0007ffe0ff */
[----:B------:R-:W-:-:S04]  /*01c0*/  IMAD R13, R13, R6, RZ ;  /* 0x000000060d0d7224 */ /* 0x000fc800078e02ff */
[----:B0123--:R-:W-:-:S07]  /*01d0*/  IMAD.HI.U32 R8, R11, R13, R10 ;  /* 0x0000000d0b087227 */ /* 0x00ffce00078e000a */
.L_x_1:
[----:B------:R-:W-:Y:S02]  /*01e0*/  IABS R11, R0 ;  /* 0x00000000000b7213 */ /* 0x000fe40000000000 */
[----:B0-----:R-:W-:Y:S02]  /*01f0*/  IABS R12, R7 ;  /* 0x00000007000c7213 */ /* 0x001fe40000000000 */
[----:B------:R-:W-:Y:S01]  /*0200*/  ISETP.GE.AND P2, PT, R0, RZ, PT ;  /* 0x000000ff0000720c */ /* 0x000fe20003f46270 */
[----:B------:R-:W-:-:S05]  /*0210*/  IMAD.HI.U32 R10, R8, R11, RZ ;  /* 0x0000000b080a7227 */ /* 0x000fca00078e00ff */
[----:B------:R-:W-:-:S05]  /*0220*/  IADD3 R10, PT, PT, -R10, RZ, RZ ;  /* 0x000000ff0a0a7210 */ /* 0x000fca0007ffe1ff */
[----:B------:R-:W-:-:S05]  /*0230*/  IMAD R11, R12, R10, R11 ;  /* 0x0000000a0c0b7224 */ /* 0x000fca00078e020b */
[----:B------:R-:W-:-:S13]  /*0240*/  ISETP.GT.U32.AND P1, PT, R6, R11, PT ;  /* 0x0000000b0600720c */ /* 0x000fda0003f24070 */
[----:B------:R-:W-:-:S04]  /*0250*/  @!P1 IADD3 R11, PT, PT, R11, -R12, RZ ;  /* 0x8000000c0b0b9210 */ /* 0x000fc80007ffe0ff */
[----:B------:R-:W-:-:S13]  /*0260*/  ISETP.GT.U32.AND P1, PT, R6, R11, PT ;  /* 0x0000000b0600720c */ /* 0x000fda0003f24070 */
[----:B------:R-:W-:-:S05]  /*0270*/  @!P1 IMAD.IADD R11, R11, 0x1, -R12 ;  /* 0x000000010b0b9824 */ /* 0x000fca00078e0a0c */
[----:B------:R-:W-:-:S04]  /*0280*/  @!P2 IADD3 R11, PT, PT, -R11, RZ, RZ ;  /* 0x000000ff0b0ba210 */ /* 0x000fc80007ffe1ff */
[----:B------:R-:W-:-:S05]  /*0290*/  SEL R11, R14, R11, !P0 ;  /* 0x0000000b0e0b7207 */ /* 0x000fca0004000000 */
[----:B------:R-:W-:-:S06]  /*02a0*/  IMAD.WIDE R10, R11, 0x4, R2 ;  /* 0x000000040b0a7825 */ /* 0x000fcc00078e0202 */
[----:B------:R-:W2:Y:S01]  /*02b0*/  LDG.E R10, desc[UR6][R10.64] ;  /* 0x000000060a0a7981 */ /* 0x000ea2000c1e1900 */
[----:B------:R-:W-:Y:S01]  /*02c0*/  IMAD.WIDE R12, R0, 0x4, R4 ;  /* 0x00000004000c7825 */ /* 0x000fe200078e0204 */
[----:B------:R-:W-:-:S04]  /*02d0*/  IADD3 R0, PT, PT, R9, R0, RZ ;  /* 0x0000000009007210 */ /* 0x000fc80007ffe0ff */
[----:B------:R-:W-:Y:S01]  /*02e0*/  ISETP.GE.AND P1, PT, R0, UR4, PT ;  /* 0x0000000400007c0c */ /* 0x000fe2000bf26270 */
[----:B--2---:R-:W-:-:S05]  /*02f0*/  FADD R15, RZ, R10 ;  /* 0x0000000aff0f7221 */ /* 0x004fca0000000000 */
[----:B------:R0:W-:Y:S07]  /*0300*/  STG.E desc[UR6][R12.64], R15 ;  /* 0x0000000f0c007986 */ /* 0x0001ee000c101906 */
[----:B------:R-:W-:Y:S05]  /*0310*/  @!P1 BRA `(.L_x_1) ;  /* 0xfffffffc00b09947 */ /* 0x000fea000383ffff */
[----:B------:R-:W-:Y:S05]  /*0320*/  EXIT ;  /* 0x000000000000794d */ /* 0x000fea0003800000 */
.L_x_0:
[C---:B------:R-:W-:Y:S02]  /*0330*/  LOP3.LUT R18, R8.reuse, 0xf, RZ, 0xc0, !PT ;  /* 0x0000000f08127812 */ /* 0x040fe400078ec0ff */
[C---:B------:R-:W-:Y:S02]  /*0340*/  LOP3.LUT R20, R8.reuse, 0x7, RZ, 0xc0, !PT ;  /* 0x0000000708147812 */ /* 0x040fe400078ec0ff */
[----:B------:R-:W-:-:S07]  /*0350*/  LOP3.LUT R8, R8, 0x3, RZ, 0xc0, !PT ;  /* 0x0000000308087812 */ /* 0x000fce00078ec0ff */
.L_x_7:
[----:B0-----:R-:W0:Y:S01]  /*0360*/  LDC.64 R2, c[0x0][0x3a8] ;  /* 0x0000ea00ff027b82 */ /* 0x001e220000000a00 */
[----:B------:R-:W-:Y:S02]  /*0370*/  IABS R10, R0 ;  /* 0x00000000000a7213 */ /* 0x000fe40000000000 */
[----:B------:R-:W-:Y:S02]  /*0380*/  CS2R R14, SRZ ;  /* 0x00000000000e7805 */ /* 0x000fe4000001ff00 */
[----:B0-----:R-:W-:-:S04]  /*0390*/  IABS R7, R3 ;  /* 0x0000000300077213 */ /* 0x001fc80000000000 */
[----:B------:R-:W0:Y:S08]  /*03a0*/  I2F.RP R6, R7 ;  /* 0x0000000700067306 */ /* 0x000e300000209400 */
[----:B0-----:R-:W0:Y:S02]  /*03b0*/  MUFU.RCP R6, R6 ;  /* 0x0000000600067308 */ /* 0x001e240000001000 */
[----:B0-----:R-:W-:-:S06]  /*03c0*/  IADD3 R11, PT, PT, R6, 0xffffffe, RZ ;  /* 0x0ffffffe060b7810 */ /* 0x001fcc0007ffe0ff */
[----:B------:R-:W0:Y:S02]  /*03d0*/  F2I.FTZ.U32.TRUNC.NTZ R5, R11 ;  /* 0x0000000b00057305 */ /* 0x000e24000021f000 */
[----:B0-----:R-:W-:-:S05]  /*03e0*/  IADD3 R4, PT, PT, RZ, -R5, RZ ;  /* 0x80000005ff047210 */ /* 0x001fca0007ffe0ff */
[----:B------:R-:W-:Y:S02]  /*03f0*/  IMAD R13, R4, R7, RZ ;  /* 0x00000007040d7224 */ /* 0x000fe400078e02ff */
[----:B------:R-:W-:-:S04]  /*0400*/  IMAD.MOV.U32 R4, RZ, RZ, RZ ;  /* 0x000000ffff047224 */ /* 0x000fc800078e00ff */
[----:B------:R-:W-:Y:S01]  /*0410*/  IMAD.HI.U32 R13, R5, R13, R4 ;  /* 0x0000000d050d7227 */ /* 0x000fe200078e0004 */
[----:B------:R-:W-:-:S05]  /*0420*/  MOV R4, R10 ;  /* 0x0000000a00047202 */ /* 0x000fca0000000f00 */
[----:B------:R-:W-:-:S05]  /*0430*/  IMAD.HI.U32 R10, R13, R4, RZ ;  /* 0x000000040d0a7227 */ /* 0x000fca00078e00ff */
[----:B------:R-:W-:-:S05]  /*0440*/  IADD3 R5, PT, PT, -R10, RZ, RZ ;  /* 0x000000ff0a057210 */ /* 0x000fca0007ffe1ff */
[----:B------:R-:W-:-:S05]  /*0450*/  IMAD R4, R7, R5, R4 ;  /* 0x0000000507047224 */ /* 0x000fca00078e0204 */
[----:B------:R-:W-:-:S13]  /*0460*/  ISETP.GT.U32.AND P2, PT, R7, R4, PT ;  /* 0x000000040700720c */ /* 0x000fda0003f44070 */
[-C--:B------:R-:W-:Y:S02]  /*0470*/  @!P2 IADD3 R4, PT, PT, R4, -R7.reuse, RZ ;  /* 0x800000070404a210 */ /* 0x080fe40007ffe0ff */
[----:B------:R-:W-:Y:S02]  /*0480*/  @!P2 IADD3 R10, PT, PT, R10, 0x1, RZ ;  /* 0x000000010a0aa810 */ /* 0x000fe40007ffe0ff */
[----:B------:R-:W-:Y:S02]  /*0490*/  ISETP.GE.U32.AND P1, PT, R4, R7, PT ;  /* 0x000000070400720c */ /* 0x000fe40003f26070 */
[----:B------:R-:W-:Y:S02]  /*04a0*/  LOP3.LUT R4, R0, R3, RZ, 0x3c, !PT ;  /* 0x0000000300047212 */ /* 0x000fe400078e3cff */
[----:B------:R-:W-:Y:S02]  /*04b0*/  ISETP.NE.AND P2, PT, R3, RZ, PT ;  /* 0x000000ff0300720c */ /* 0x000fe40003f45270 */
[----:B------:R-:W-:-:S07]  /*04c0*/  ISETP.GE.AND P0, PT, R4, RZ, PT ;  /* 0x000000ff0400720c */ /* 0x000fce0003f06270 */
[----:B------:R-:W-:-:S06]  /*04d0*/  @P1 VIADD R10, R10, 0x1 ;  /* 0x000000010a0a1836 */ /* 0x000fcc0000000000 */
[----:B------:R-:W-:Y:S02]  /*04e0*/  @!P0 IADD3 R10, PT, PT, -R10, RZ, RZ ;  /* 0x000000ff0a0a8210 */ /* 0x000fe40007ffe1ff */
[----:B------:R-:W-:Y:S02]  /*04f0*/  ISETP.GE.U32.AND P0, PT, R2, 0x10, PT ;  /* 0x000000100200780c */ /* 0x000fe40003f06070 */
[----:B------:R-:W-:-:S04]  /*0500*/  @!P2 LOP3.LUT R10, RZ, R3, RZ, 0x33, !PT ;  /* 0x00000003ff0aa212 */ /* 0x000fc800078e33ff */
[C---:B------:R-:W-:Y:S01]  /*0510*/  IADD3 R11, PT, PT, -R10.reuse, RZ, RZ ;  /* 0x000000ff0a0b7210 */ /* 0x040fe20007ffe1ff */
[----:B------:R-:W-:-:S04]  /*0520*/  IMAD R13, R10, R2, RZ ;  /* 0x000000020a0d7224 */ /* 0x000fc800078e02ff */
[----:B------:R-:W-:-:S04]  /*0530*/  IMAD R11, R3, R11, R0 ;  /* 0x0000000b030b7224 */ /* 0x000fc800078e0200 */
[----:B------:R-:W-:Y:S01]  /*0540*/  IMAD R12, R11, R2, RZ ;  /* 0x000000020b0c7224 */ /* 0x000fe200078e02ff */
[----:B------:R-:W-:Y:S06]  /*0550*/  @!P0 BRA `(.L_x_2) ;  /* 0x0000000000fc8947 */ /* 0x000fec0003800000 */
[----:B------:R-:W-:Y:S01]  /*0560*/  LOP3.LUT R2, R2, 0x7ffffff0, RZ, 0xc0, !PT ;  /* 0x7ffffff002027812 */ /* 0x000fe200078ec0ff */
[----:B------:R-:W-:Y:S01]  /*0570*/  HFMA2 R14, -RZ, RZ, 0, 0 ;  /* 0x00000000ff0e7431 */ /* 0x000fe200000001ff */
[----:B------:R-:W-:Y:S01]  /*0580*/  MOV R15, R12 ;  /* 0x0000000c000f7202 */ /* 0x000fe20000000f00 */
[----:B------:R-:W-:Y:S01]  /*0590*/  IMAD.MOV.U32 R17, RZ, RZ, R13 ;  /* 0x000000ffff117224 */ /* 0x000fe200078e000d */
[----:B------:R-:W-:-:S07]  /*05a0*/  IADD3 R16, PT, PT, -R2, RZ, RZ ;  /* 0x000000ff02107210 */ /* 0x000fce0007ffe1ff */
.L_x_3:
[----:B------:R-:W0:Y:S08]  /*05b0*/  LDC.64 R6, c[0x0][0x380] ;  /* 0x0000e000ff067b82 */ /* 0x000e300000000a00 */
[----:B------:R-:W1:Y:S01]  /*05c0*/  LDC.64 R4, c[0x0][0x390] ;  /* 0x0000e400ff047b82 */ /* 0x000e620000000a00 */
[----:B0-----:R-:W-:-:S05]  /*05d0*/  IMAD.WIDE R6, R17, 0x4, R6 ;  /* 0x0000000411067825 */ /* 0x001fca00078e0206 */
[----:B------:R-:W2:Y:S01]  /*05e0*/  LDG.E R21, desc[UR6][R6.64] ;  /* 0x0000000606157981 */ /* 0x000ea2000c1e1900 */
[----:B-1----:R-:W-:-:S03]  /*05f0*/  IMAD.WIDE R4, R15, 0x4, R4 ;  /* 0x000000040f047825 */ /* 0x002fc600078e0204 */
[----:B------:R-:W3:Y:S04]  /*0600*/  LDG.E R24, desc[UR6][R6.64+0x4] ;  /* 0x0000040606187981 */ /* 0x000ee8000c1e1900 */
[----:B------:R-:W2:Y:S04]  /*0610*/  LDG.E R23, desc[UR6][R4.64] ;  /* 0x0000000604177981 */ /* 0x000ea8000c1e1900 */
[----:B------:R-:W3:Y:S04]  /*0620*/  LDG.E R25, desc[UR6][R4.64+0x4] ;  /* 0x0000040604197981 */ /* 0x000ee8000c1e1900 */
[----:B------:R-:W4:Y:S04]  /*0630*/  LDG.E R19, desc[UR6][R6.64+0x8] ;  /* 0x0000080606137981 */ /* 0x000f28000c1e1900 */
[----:B------:R-:W4:Y:S04]  /*0640*/  LDG.E R22, desc[UR6][R4.64+0x8] ;  /* 0x0000080604167981 */ /* 0x000f28000c1e1900 */
[----:B------:R-:W5:Y:S04]  /*0650*/  LDG.E R28, desc[UR6][R4.64+0x38] ;  /* 0x00003806041c7981 */ /* 0x000f68000c1e1900 */
[----:B------:R-:W5:Y:S01]  /*0660*/  LDG.E R29, desc[UR6][R4.64+0x3c] ;  /* 0x00003c06041d7981 */ /* 0x000f62000c1e1900 */
[----:B--2---:R-:W-:-:S03]  /*0670*/  FFMA R23, R21, R23, R14 ;  /* 0x0000001715177223 */ /* 0x004fc6000000000e */
[----:B------:R-:W2:Y:S04]  /*0680*/  LDG.E R21, desc[UR6][R6.64+0xc] ;  /* 0x00000c0606157981 */ /* 0x000ea8000c1e1900 */
[----:B------:R-:W2:Y:S01]  /*0690*/  LDG.E R14, desc[UR6][R4.64+0xc] ;  /* 0x00000c06040e7981 */ /* 0x000ea2000c1e1900 */
[----:B---3--:R-:W-:-:S03]  /*06a0*/  FFMA R26, R24, R25, R23 ;  /* 0x00000019181a7223 */ /* 0x008fc60000000017 */
[----:B------:R-:W3:Y:S04]  /*06b0*/  LDG.E R23, desc[UR6][R6.64+0x10] ;  /* 0x0000100606177981 */ /* 0x000ee8000c1e1900 */
[----:B------:R-:W3:Y:S01]  /*06c0*/  LDG.E R24, desc[UR6][R4.64+0x10] ;  /* 0x0000100604187981 */ /* 0x000ee2000c1e1900 */
[----:B----4-:R-:W-:-:S03]  /*06d0*/  FFMA R26, R19, R22, R26 ;  /* 0x00000016131a7223 */ /* 0x010fc6000000001a */
[----:B------:R-:W4:Y:S04]  /*06e0*/  LDG.E R19, desc[UR6][R6.64+0x14] ;  /* 0x0000140606137981 */ /* 0x000f28000c1e1900 */
[----:B------:R-:W4:Y:S01]  /*06f0*/  LDG.E R22, desc[UR6][R4.64+0x14] ;  /* 0x0000140604167981 */ /* 0x000f22000c1e1900 */
        /* <DEDUP_REMOVED lines=23> */
[----:B------:R-:W3:Y:S04]  /*0870*/  LDG.E R25, desc[UR6][R4.64+0x34] ;  /* 0x0000340604197981 */ /* 0x000ee8000c1e1900 */
[----:B------:R-:W5:Y:S04]  /*0880*/  LDG.E R23, desc[UR6][R6.64+0x38] ;  /* 0x0000380606177981 */ /* 0x000f68000c1e1900 */
[----:B------:R-:W5:Y:S01]  /*0890*/  LDG.E R26, desc[UR6][R6.64+0x3c] ;  /* 0x00003c06061a7981 */ /* 0x000f62000c1e1900 */
[----:B------:R-:W-:Y:S01]  /*08a0*/  IADD3 R16, PT, PT, R16, 0x10, RZ ;  /* 0x0000001010107810 */ /* 0x000fe20007ffe0ff */
[----:B----4-:R-:W-:-:S03]  /*08b0*/  FFMA R14, R14, R19, R27 ;  /* 0x000000130e0e7223 */ /* 0x010fc6000000001b */
[----:B------:R-:W-:Y:S02]  /*08c0*/  ISETP.NE.AND P0, PT, R16, RZ, PT ;  /* 0x000000ff1000720c */ /* 0x000fe40003f05270 */
[----:B------:R-:W-:Y:S02]  /*08d0*/  IADD3 R17, PT, PT, R17, 0x10, RZ ;  /* 0x0000001011117810 */ /* 0x000fe40007ffe0ff */
[----:B------:R-:W-:Y:S01]  /*08e0*/  IADD3 R15, PT, PT, R15, 0x10, RZ ;  /* 0x000000100f0f7810 */ /* 0x000fe20007ffe0ff */
[----:B--2---:R-:W-:-:S04]  /*08f0*/  FFMA R21, R21, R22, R14 ;  /* 0x0000001615157223 */ /* 0x004fc8000000000e */
[----:B---3--:R-:W-:-:S04]  /*0900*/  FFMA R24, R24, R25, R21 ;  /* 0x0000001918187223 */ /* 0x008fc80000000015 */
[----:B-----5:R-:W-:-:S04]  /*0910*/  FFMA R23, R23, R28, R24 ;  /* 0x0000001c17177223 */ /* 0x020fc80000000018 */
[----:B------:R-:W-:Y:S01]  /*0920*/  FFMA R14, R26, R29, R23 ;  /* 0x0000001d1a0e7223 */ /* 0x000fe20000000017 */
[----:B------:R-:W-:Y:S06]  /*0930*/  @P0 BRA `(.L_x_3) ;  /* 0xfffffffc001c0947 */ /* 0x000fec000383ffff */
[----:B------:R-:W-:-:S07]  /*0940*/  IMAD.MOV.U32 R15, RZ, RZ, R2 ;  /* 0x000000ffff0f7224 */ /* 0x000fce00078e0002 */
.L_x_2:
[----:B------:R-:W-:-:S13]  /*0950*/  ISETP.NE.AND P0, PT, R18, RZ, PT ;  /* 0x000000ff1200720c */ /* 0x000fda0003f05270 */
[----:B------:R-:W-:Y:S05]  /*0960*/  @!P0 BRA `(.L_x_4) ;  /* 0x0000000400388947 */ /* 0x000fea0003800000 */
[----:B------:R-:W-:Y:S02]  /*0970*/  IADD3 R2, PT, PT, R18, -0x1, RZ ;  /* 0xffffffff12027810 */ /* 0x000fe40007ffe0ff */
[----:B------:R-:W-:Y:S02]  /*0980*/  ISETP.NE.AND P1, PT, R20, RZ, PT ;  /* 0x000000ff1400720c */ /* 0x000fe40003f25270 */
[----:B------:R-:W-:-:S13]  /*0990*/  ISETP.GE.U32.AND P0, PT, R2, 0x7, PT ;  /* 0x000000070200780c */ /* 0x000fda0003f06070 */
[----:B------:R-:W-:Y:S05]  /*09a0*/  @!P0 BRA `(.L_x_5) ;  /* 0x00000000007c8947 */ /* 0x000fea0003800000 */
[----:B------:R-:W0:Y:S01]  /*09b0*/  LDC.64 R4, c[0x0][0x380] ;  /* 0x0000e000ff047b82 */ /* 0x000e220000000a00 */
[-C--:B------:R-:W-:Y:S02]  /*09c0*/  IADD3 R17, PT, PT, R13, R15.reuse, RZ ;  /* 0x0000000f0d117210 */ /* 0x080fe40007ffe0ff */
[----:B------:R-:W-:-:S05]  /*09d0*/  IADD3 R19, PT, PT, R12, R15, RZ ;  /* 0x0000000f0c137210 */ /* 0x000fca0007ffe0ff */
        /* <DEDUP_REMOVED lines=10> */
[----:B------:R-:W5:Y:S04]  /*0a80*/  LDG.E R17, desc[UR6][R6.64+0xc] ;  /* 0x00000c0606117981 */ /* 0x000f68000c1e1900 */
[----:B------:R-:W5:Y:S04]  /*0a90*/  LDG.E R27, desc[UR6][R6.64+0x18] ;  /* 0x00001806061b7981 */ /* 0x000f68000c1e1900 */
[----:B------:R-:W5:Y:S04]  /*0aa0*/  LDG.E R25, desc[UR6][R4.64+0x1c] ;  /* 0x00001c0604197981 */ /* 0x000f68000c1e1900 */
[----:B------:R-:W5:Y:S01]  /*0ab0*/  LDG.E R28, desc[UR6][R6.64+0x1c] ;  /* 0x00001c06061c7981 */ /* 0x000f62000c1e1900 */
[----:B--2---:R-:W-:-:S03]  /*0ac0*/  FFMA R22, R21, R22, R14 ;  /* 0x0000001615167223 */ /* 0x004fc6000000000e */
[----:B------:R-:W2:Y:S04]  /*0ad0*/  LDG.E R14, desc[UR6][R4.64+0x10] ;  /* 0x00001006040e7981 */ /* 0x000ea8000c1e1900 */
[----:B------:R-:W2:Y:S01]  /*0ae0*/  LDG.E R21, desc[UR6][R6.64+0x10] ;  /* 0x0000100606157981 */ /* 0x000ea2000c1e1900 */
[----:B---3--:R-:W-:-:S03]  /*0af0*/  FFMA R26, R23, R24, R22 ;  /* 0x00000018171a7223 */ /* 0x008fc60000000016 */
[----:B------:R-:W3:Y:S04]  /*0b00*/  LDG.E R23, desc[UR6][R4.64+0x14] ;  /* 0x0000140604177981 */ /* 0x000ee8000c1e1900 */
[----:B------:R-:W3:Y:S04]  /*0b10*/  LDG.E R24, desc[UR6][R6.64+0x14] ;  /* 0x0000140606187981 */ /* 0x000ee8000c1e1900 */
[----:B------:R-:W3:Y:S01]  /*0b20*/  LDG.E R22, desc[UR6][R4.64+0x18] ;  /* 0x0000180604167981 */ /* 0x000ee2000c1e1900 */
[----:B----4-:R-:W-:-:S04]  /*0b30*/  FFMA R19, R19, R2, R26 ;  /* 0x0000000213137223 */ /* 0x010fc8000000001a */
[----:B-----5:R-:W-:Y:S01]  /*0b40*/  FFMA R17, R16, R17, R19 ;  /* 0x0000001110117223 */ /* 0x020fe20000000013 */
[----:B------:R-:W-:-:S03]  /*0b50*/  IADD3 R15, PT, PT, R15, 0x8, RZ ;  /* 0x000000080f0f7810 */ /* 0x000fc60007ffe0ff */
[----:B--2---:R-:W-:-:S04]  /*0b60*/  FFMA R14, R14, R21, R17 ;  /* 0x000000150e0e7223 */ /* 0x004fc80000000011 */
[----:B---3--:R-:W-:-:S04]  /*0b70*/  FFMA R23, R23, R24, R14 ;  /* 0x0000001817177223 */ /* 0x008fc8000000000e */
[----:B------:R-:W-:-:S04]  /*0b80*/  FFMA R22, R22, R27, R23 ;  /* 0x0000001b16167223 */ /* 0x000fc80000000017 */
[----:B------:R-:W-:-:S07]  /*0b90*/  FFMA R14, R25, R28, R22 ;  /* 0x0000001c190e7223 */ /* 0x000fce0000000016 */
.L_x_5:
[----:B------:R-:W-:Y:S05]  /*0ba0*/  @!P1 BRA `(.L_x_4) ;  /* 0x0000000000a89947 */ /* 0x000fea0003800000 */
[----:B------:R-:W-:Y:S02]  /*0bb0*/  IADD3 R2, PT, PT, R20, -0x1, RZ ;  /* 0xffffffff14027810 */ /* 0x000fe40007ffe0ff */
[----:B------:R-:W-:Y:S02]  /*0bc0*/  ISETP.NE.AND P1, PT, R8, RZ, PT ;  /* 0x000000ff0800720c */ /* 0x000fe40003f25270 */
[----:B------:R-:W-:-:S13]  /*0bd0*/  ISETP.GE.U32.AND P0, PT, R2, 0x3, PT ;  /* 0x000000030200780c */ /* 0x000fda0003f06070 */
[----:B------:R-:W-:Y:S05]  /*0be0*/  @!P0 BRA `(.L_x_6) ;  /* 0x00000000004c8947 */ /* 0x000fea0003800000 */
[----:B------:R-:W0:Y:S01]  /*0bf0*/  LDC.64 R6, c[0x0][0x380] ;  /* 0x0000e000ff067b82 */ /* 0x000e220000000a00 */
[----:B------:R-:W-:Y:S01]  /*0c00*/  IADD3 R19, PT, PT, R12, R15, RZ ;  /* 0x0000000f0c137210 */ /* 0x000fe20007ffe0ff */
[----:B------:R-:W-:-:S06]  /*0c10*/  IMAD.IADD R17, R13, 0x1, R15 ;  /* 0x000000010d117824 */ /* 0x000fcc00078e020f */
[----:B------:R-:W1:Y:S01]  /*0c20*/  LDC.64 R4, c[0x0][0x390] ;  /* 0x0000e400ff047b82 */ /* 0x000e620000000a00 */
[----:B0-----:R-:W-:-:S05]  /*0c30*/  IMAD.WIDE R6, R17, 0x4, R6 ;  /* 0x0000000411067825 */ /* 0x001fca00078e0206 */
[----:B------:R-:W2:Y:S01]  /*0c40*/  LDG.E R17, desc[UR6][R6.64] ;  /* 0x0000000606117981 */ /* 0x000ea2000c1e1900 */
[----:B-1----:R-:W-:-:S03]  /*0c50*/  IMAD.WIDE R4, R19, 0x4, R4 ;  /* 0x0000000413047825 */ /* 0x002fc600078e0204 */
[----:B------:R-:W3:Y:S04]  /*0c60*/  LDG.E R21, desc[UR6][R6.64+0x8] ;  /* 0x0000080606157981 */ /* 0x000ee8000c1e1900 */
[----:B------:R-:W2:Y:S04]  /*0c70*/  LDG.E R2, desc[UR6][R4.64] ;  /* 0x0000000604027981 */ /* 0x000ea8000c1e1900 */
[----:B------:R-:W4:Y:S04]  /*0c80*/  LDG.E R19, desc[UR6][R6.64+0x4] ;  /* 0x0000040606137981 */ /* 0x000f28000c1e1900 */
[----:B------:R-:W4:Y:S04]  /*0c90*/  LDG.E R16, desc[UR6][R4.64+0x4] ;  /* 0x0000040604107981 */ /* 0x000f28000c1e1900 */
[----:B------:R-:W3:Y:S04]  /*0ca0*/  LDG.E R22, desc[UR6][R4.64+0x8] ;  /* 0x0000080604167981 */ /* 0x000ee8000c1e1900 */
[----:B------:R-:W5:Y:S04]  /*0cb0*/  LDG.E R23, desc[UR6][R6.64+0xc] ;  /* 0x00000c0606177981 */ /* 0x000f68000c1e1900 */
[----:B------:R-:W5:Y:S01]  /*0cc0*/  LDG.E R24, desc[UR6][R4.64+0xc] ;  /* 0x00000c0604187981 */ /* 0x000f62000c1e1900 */
[----:B------:R-:W-:Y:S01]  /*0cd0*/  IADD3 R15, PT, PT, R15, 0x4, RZ ;  /* 0x000000040f0f7810 */ /* 0x000fe20007ffe0ff */
[----:B--2---:R-:W-:-:S04]  /*0ce0*/  FFMA R2, R17, R2, R14 ;  /* 0x0000000211027223 */ /* 0x004fc8000000000e */
[----:B----4-:R-:W-:-:S04]  /*0cf0*/  FFMA R2, R19, R16, R2 ;  /* 0x0000001013027223 */ /* 0x010fc80000000002 */
[----:B---3--:R-:W-:-:S04]  /*0d00*/  FFMA R2, R21, R22, R2 ;  /* 0x0000001615027223 */ /* 0x008fc80000000002 */
[----:B-----5:R-:W-:-:S07]  /*0d10*/  FFMA R14, R23, R24, R2 ;  /* 0x00000018170e7223 */ /* 0x020fce0000000002 */
.L_x_6:
[----:B------:R-:W-:Y:S05]  /*0d20*/  @!P1 BRA `(.L_x_4) ;  /* 0x0000000000489947 */ /* 0x000fea0003800000 */
[----:B------:R-:W0:Y:S01]  /*0d30*/  LDC.64 R6, c[0x0][0x380] ;  /* 0x0000e000ff067b82 */ /* 0x000e220000000a00 */
[-C--:B------:R-:W-:Y:S02]  /*0d40*/  IADD3 R13, PT, PT, R13, R15.reuse, RZ ;  /* 0x0000000f0d0d7210 */ /* 0x080fe40007ffe0ff */
[----:B------:R-:W-:-:S05]  /*0d50*/  IADD3 R15, PT, PT, R12, R15, RZ ;  /* 0x0000000f0c0f7210 */ /* 0x000fca0007ffe0ff */
[----:B------:R-:W1:Y:S01]  /*0d60*/  LDC.64 R4, c[0x0][0x390] ;  /* 0x0000e400ff047b82 */ /* 0x000e620000000a00 */
[----:B0-----:R-:W-:-:S05]  /*0d70*/  IMAD.WIDE R6, R13, 0x4, R6 ;  /* 0x000000040d067825 */ /* 0x001fca00078e0206 */
[----:B------:R-:W2:Y:S01]  /*0d80*/  LDG.E R13, desc[UR6][R6.64] ;  /* 0x00000006060d7981 */ /* 0x000ea2000c1e1900 */
[----:B-1----:R-:W-:-:S05]  /*0d90*/  IMAD.WIDE R4, R15, 0x4, R4 ;  /* 0x000000040f047825 */ /* 0x002fca00078e0204 */
[----:B------:R-:W2:Y:S01]  /*0da0*/  LDG.E R2, desc[UR6][R4.64] ;  /* 0x0000000604027981 */ /* 0x000ea2000c1e1900 */
[----:B------:R-:W-:Y:S01]  /*0db0*/  ISETP.NE.AND P0, PT, R8, 0x1, PT ;  /* 0x000000010800780c */ /* 0x000fe20003f05270 */
[----:B--2---:R-:W-:-:S12]  /*0dc0*/  FFMA R14, R13, R2, R14 ;  /* 0x000000020d0e7223 */ /* 0x004fd8000000000e */
[----:B------:R-:W-:Y:S05]  /*0dd0*/  @!P0 BRA `(.L_x_4) ;  /* 0x00000000001c8947 */ /* 0x000fea0003800000 */
[----:B------:R-:W-:Y:S01]  /*0de0*/  ISETP.NE.AND P0, PT, R8, 0x2, PT ;  /* 0x000000020800780c */ /* 0x000fe20003f05270 */
[----:B------:R-:W2:Y:S04]  /*0df0*/  LDG.E R13, desc[UR6][R6.64+0x4] ;  /* 0x00000406060d7981 */ /* 0x000ea8000c1e1900 */
[----:B------:R-:W2:Y:S08]  /*0e00*/  LDG.E R2, desc[UR6][R4.64+0x4] ;  /* 0x0000040604027981 */ /* 0x000eb0000c1e1900 */
[----:B------:R-:W3:Y:S04]  /*0e10*/  @P0 LDG.E R15, desc[UR6][R6.64+0x8] ;  /* 0x00000806060f0981 */ /* 0x000ee8000c1e1900 */
[----:B------:R-:W3:Y:S01]  /*0e20*/  @P0 LDG.E R12, desc[UR6][R4.64+0x8] ;  /* 0x00000806040c0981 */ /* 0x000ee2000c1e1900 */
[----:B--2---:R-:W-:-:S04]  /*0e30*/  FFMA R14, R13, R2, R14 ;  /* 0x000000020d0e7223 */ /* 0x004fc8000000000e */
[----:B---3--:R-:W-:-:S07]  /*0e40*/  @P0 FFMA R14, R15, R12, R14 ;  /* 0x0000000c0f0e0223 */ /* 0x008fce000000000e */
.L_x_4:
[----:B------:R-:W0:Y:S01]  /*0e50*/  LDC.64 R4, c[0x0][0x398] ;  /* 0x0000e600ff047b82 */ /* 0x000e220000000a00 */
[----:B------:R-:W1:Y:S07]  /*0e60*/  LDCU UR4, c[0x0][0x3a0] ;  /* 0x00007400ff0477ac */ /* 0x000e6e0008000800 */
[----:B------:R-:W2:Y:S01]  /*0e70*/  LDC.64 R6, c[0x0][0x388] ;  /* 0x0000e200ff067b82 */ /* 0x000ea20000000a00 */
[----:B0-----:R-:W-:-:S06]  /*0e80*/  IMAD.WIDE R4, R11, 0x4, R4 ;  /* 0x000000040b047825 */ /* 0x001fcc00078e0204 */
[----:B------:R-:W3:Y:S01]  /*0e90*/  LDG.E R5, desc[UR6][R4.64] ;  /* 0x0000000604057981 */ /* 0x000ee2000c1e1900 */
[----:B------:R-:W-:Y:S01]  /*0ea0*/  IMAD R3, R10, R3, R11 ;  /* 0x000000030a037224 */ /* 0x000fe200078e020b */
[----:B------:R-:W-:-:S03]  /*0eb0*/  IADD3 R0, PT, PT, R9, R0, RZ ;  /* 0x0000000009007210 */ /* 0x000fc60007ffe0ff */
[----:B--2---:R-:W-:Y:S01]  /*0ec0*/  IMAD.WIDE R2, R3, 0x4, R6 ;  /* 0x0000000403027825 */ /* 0x004fe200078e0206 */
[----:B-1----:R-:W-:-:S03]  /*0ed0*/  ISETP.GE.AND P0, PT, R0, UR4, PT ;  /* 0x0000000400007c0c */ /* 0x002fc6000bf06270 */
[----:B---3--:R-:W-:-:S05]  /*0ee0*/  FADD R7, R5, R14 ;  /* 0x0000000e05077221 */ /* 0x008fca0000000000 */
[----:B------:R0:W-:Y:S05]  /*0ef0*/  STG.E desc[UR6][R2.64], R7 ;  /* 0x0000000702007986 */ /* 0x0001ea000c101906 */
[----:B------:R-:W-:Y:S05]  /*0f00*/  @!P0 BRA `(.L_x_7) ;  /* 0xfffffff400148947 */ /* 0x000fea000383ffff */
[----:B------:R-:W-:Y:S05]  /*0f10*/  EXIT ;  /* 0x000000000000794d */ /* 0x000fea0003800000 */
.L_x_8:
[----:B------:R-:W-:-:S00]  /*0f20*/  BRA `(.L_x_8) ;  /* 0xfffffffc00fc7947 */ /* 0x000fc0000383ffff */
[----:B------:R-:W-:-:S00]  /*0f30*/  NOP ;  /* 0x0000000000007918 */ /* 0x000fc00000000000 */
        /* <DEDUP_REMOVED lines=12> */
.L_x_89:


//--------------------- .text._Z13serial_matmulPfS_S_iii --------------------------
	.section	.text._Z13serial_matmulPfS_S_iii,"ax",@progbits
	.align	128
        .global         _Z13serial_matmulPfS_S_iii
        .type           _Z13serial_matmulPfS_S_iii,@function
        .size           _Z13serial_matmulPfS_S_iii,(.L_x_90 - _Z13serial_matmulPfS_S_iii)
        .other          _Z13serial_matmulPfS_S_iii,@"STO_CUDA_ENTRY STV_DEFAULT"
_Z13serial_matmulPfS_S_iii:
.text._Z13serial_matmulPfS_S_iii:
[----:B------:R-:W-:Y:S08]  /*0000*/  LDC R1, c[0x0][0x37c] ;  /* 0x0000df00ff017b82 */ /* 0x000ff00000000800 */
[----:B------:R-:W0:Y:S01]  /*0010*/  LDC R0, c[0x0][0x3a0] ;  /* 0x0000e800ff007b82 */ /* 0x000e220000000800 */
[----:B------:R-:W0:Y:S02]  /*0020*/  LDCU UR4, c[0x0][0x398] ;  /* 0x00007300ff0477ac */ /* 0x000e240008000800 */
[----:B0-----:R-:W-:-:S04]  /*0030*/  VIMNMX R2, PT, PT, R0, UR4, PT ;  /* 0x0000000400027c48 */ /* 0x001fc8000bfe0100 */
[----:B------:R-:W-:-:S13]  /*0040*/  ISETP.GE.AND P0, PT, R2, 0x1, PT ;  /* 0x000000010200780c */ /* 0x000fda0003f06270 */
[----:B------:R-:W-:Y:S05]  /*0050*/  @!P0 EXIT ;  /* 0x000000000000894d */ /* 0x000fea0003800000 */
[----:B------:R-:W0:Y:S01]  /*0060*/  LDCU UR5, c[0x0][0x39c] ;  /* 0x00007380ff0577ac */ /* 0x000e220008000800 */
[----:B------:R-:W1:Y:S01]  /*0070*/  LDCU.64 UR12, c[0x0][0x358] ;  /* 0x00006b00ff0c77ac */ /* 0x000e620008000a00 */
[----:B0-----:R-:W-:-:S09]  /*0080*/  UISETP.GE.AND UP0, UPT, UR5, 0x1, UPT ;  /* 0x000000010500788c */ /* 0x001fd2000bf06270 */
[----:B-1----:R-:W-:Y:S05]  /*0090*/  BRA.U !UP0, `(.L_x_9) ;  /* 0x0000000908947547 */ /* 0x002fea000b800000 */
[----:B------:R-:W-:Y:S01]  /*00a0*/  ULOP3.LUT UR11, UR5, 0x7ffffff8, URZ, 0xc0, !UPT ;  /* 0x7ffffff8050b7892 */ /* 0x000fe2000f8ec0ff */
[----:B------:R-:W-:Y:S01]  /*00b0*/  SHF.L.U32 R13, R0, 0x3, RZ ;  /* 0x00000003000d7819 */ /* 0x000fe200000006ff */
[----:B------:R-:W-:Y:S02]  /*00c0*/  ULOP3.LUT UR10, UR5, 0x7, URZ, 0xc0, !UPT ;  /* 0x00000007050a7892 */ /* 0x000fe4000f8ec0ff */
[----:B------:R-:W-:Y:S02]  /*00d0*/  ULOP3.LUT UR5, UR5, 0x3, URZ, 0xc0, !UPT ;  /* 0x0000000305057892 */ /* 0x000fe4000f8ec0ff */
[----:B------:R-:W-:Y:S01]  /*00e0*/  UIADD3 UR8, UPT, UPT, -UR11, URZ, URZ ;  /* 0x000000ff0b087290 */ /* 0x000fe2000fffe1ff */
[----:B------:R-:W-:-:S11]  /*00f0*/  UMOV UR4, URZ ;  /* 0x000000ff00047c82 */ /* 0x000fd60008000000 */
.L_x_16:
[----:B0-----:R-:W0:Y:S01]  /*0100*/  LDCU UR9, c[0x0][0x39c] ;  /* 0x00007380ff0977ac */ /* 0x001e220008000800 */
[----:B------:R-:W-:Y:S01]  /*0110*/  HFMA2 R15, -RZ, RZ, 0, 0 ;  /* 0x00000000ff0f7431 */ /* 0x000fe200000001ff */
[----:B------:R-:W1:Y:S01]  /*0120*/  LDCU.64 UR6, c[0x0][0x380] ;  /* 0x00007000ff0677ac */ /* 0x000e620008000a00 */
[----:B0-----:R-:W-:-:S04]  /*0130*/  UIMAD UR9, UR4, UR9, URZ ;  /* 0x00000009040972a4 */ /* 0x001fc8000f8e02ff */
[----:B-1----:R-:W-:-:S04]  /*0140*/  UIMAD.WIDE.U32 UR6, UR9, 0x4, UR6 ;  /* 0x00000004090678a5 */ /* 0x002fc8000f8e0006 */
[----:B------:R-:W-:-:S04]  /*0150*/  UIADD3 UR14, UP0, UPT, UR6, 0x10, URZ ;  /* 0x00000010060e7890 */ /* 0x000fc8000ff1e0ff */
[----:B------:R-:W-:-:S12]  /*0160*/  UIADD3.X UR7, UPT, UPT, URZ, UR7, URZ, UP0, !UPT ;  /* 0x00000007ff077290 */ /* 0x000fd800087fe4ff */
.L_x_15:
[----:B0-----:R-:W0:Y:S01]  /*0170*/  LDCU UR15, c[0x0][0x39c] ;  /* 0x00007380ff0f77ac */ /* 0x001e220008000800 */
[----:B------:R-:W-:Y:S01]  /*0180*/  MOV R20, RZ ;  /* 0x000000ff00147202 */ /* 0x000fe20000000f00 */
[----:B------:R-:W-:Y:S01]  /*0190*/  IMAD.MOV.U32 R0, RZ, RZ, RZ ;  /* 0x000000ffff007224 */ /* 0x000fe200078e00ff */
[----:B0-----:R-:W-:-:S09]  /*01a0*/  UISETP.GE.U32.AND UP0, UPT, UR15, 0x8, UPT ;  /* 0x000000080f00788c */ /* 0x001fd2000bf06070 */
[----:B------:R-:W-:Y:S05]  /*01b0*/  BRA.U !UP0, `(.L_x_10) ;  /* 0x0000000108f47547 */ /* 0x000fea000b800000 */
[----:B------:R-:W0:Y:S01]  /*01c0*/  LDC R4, c[0x0][0x3a0] ;  /* 0x0000e800ff047b82 */ /* 0x000e220000000800 */
[----:B------:R-:W-:Y:S01]  /*01d0*/  MOV R20, RZ ;  /* 0x000000ff00147202 */ /* 0x000fe20000000f00 */
[----:B------:R-:W-:Y:S01]  /*01e0*/  IMAD.U32 R25, RZ, RZ, UR7 ;  /* 0x00000007ff197e24 */ /* 0x000fe2000f8e00ff */
[----:B------:R-:W-:Y:S01]  /*01f0*/  MOV R24, UR14 ;  /* 0x0000000e00187c02 */ /* 0x000fe20008000f00 */
[----:B------:R-:W-:-:S04]  /*0200*/  UMOV UR6, UR8 ;  /* 0x0000000800067c82 */ /* 0x000fc80008000000 */
[----:B------:R-:W1:Y:S01]  /*0210*/  LDC.64 R2, c[0x0][0x388] ;  /* 0x0000e200ff027b82 */ /* 0x000e620000000a00 */
[----:B0-----:R-:W-:Y:S01]  /*0220*/  IADD3 R0, PT, PT, R15, R4, RZ ;  /* 0x000000040f007210 */ /* 0x001fe20007ffe0ff */
[C-C-:B------:R-:W-:Y:S01]  /*0230*/  IMAD R14, R4.reuse, 0x3, R15.reuse ;  /* 0x00000003040e7824 */ /* 0x140fe200078e020f */
[C---:B------:R-:W-:Y:S01]  /*0240*/  LEA R12, R4.reuse, R15, 0x1 ;  /* 0x0000000f040c7211 */ /* 0x040fe200078e08ff */
[C-C-:B------:R-:W-:Y:S02]  /*0250*/  IMAD R16, R4.reuse, 0x4, R15.reuse ;  /* 0x0000000404107824 */ /* 0x140fe400078e020f */
[C-C-:B------:R-:W-:Y:S02]  /*0260*/  IMAD R17, R4.reuse, 0x5, R15.reuse ;  /* 0x0000000504117824 */ /* 0x140fe400078e020f */
[C-C-:B------:R-:W-:Y:S02]  /*0270*/  IMAD R18, R4.reuse, 0x6, R15.reuse ;  /* 0x0000000604127824 */ /* 0x140fe400078e020f */
[----:B------:R-:W-:-:S02]  /*0280*/  IMAD R19, R4, 0x7, R15 ;  /* 0x0000000704137824 */ /* 0x000fc400078e020f */
[----:B-1----:R-:W-:-:S07]  /*0290*/  IMAD.WIDE.U32 R6, R15, 0x4, R2 ;  /* 0x000000040f067825 */ /* 0x002fce00078e0002 */
.L_x_11:
[----:B------:R-:W-:Y:S02]  /*02a0*/  MOV R4, R24 ;  /* 0x0000001800047202 */ /* 0x000fe40000000f00 */
[----:B------:R-:W-:Y:S01]  /*02b0*/  MOV R5, R25 ;  /* 0x0000001900057202 */ /* 0x000fe20000000f00 */
[--C-:B------:R-:W-:Y:S01]  /*02c0*/  IMAD.WIDE.U32 R8, R0, 0x4, R2.reuse ;  /* 0x0000000400087825 */ /* 0x100fe200078e0002 */
[----:B------:R-:W2:Y:S04]  /*02d0*/  LDG.E R22, desc[UR12][R6.64] ;  /* 0x0000000c06167981 */ /* 0x000ea8000c1e1900 */
[----:B------:R-:W2:Y:S01]  /*02e0*/  LDG.E R21, desc[UR12][R4.64+-0x10] ;  /* 0xfffff00c04157981 */ /* 0x000ea2000c1e1900 */
[----:B------:R-:W-:-:S03]  /*02f0*/  IMAD.WIDE.U32 R10, R12, 0x4, R2 ;  /* 0x000000040c0a7825 */ /* 0x000fc600078e0002 */
[----:B------:R-:W3:Y:S04]  /*0300*/  LDG.E R8, desc[UR12][R8.64] ;  /* 0x0000000c08087981 */ /* 0x000ee8000c1e1900 */
[----:B------:R-:W3:Y:S04]  /*0310*/  LDG.E R27, desc[UR12][R4.64+-0xc] ;  /* 0xfffff40c041b7981 */ /* 0x000ee8000c1e1900 */
[----:B------:R-:W4:Y:S04]  /*0320*/  LDG.E R10, desc[UR12][R10.64] ;  /* 0x0000000c0a0a7981 */ /* 0x000f28000c1e1900 */
[----:B------:R-:W4:Y:S01]  /*0330*/  LDG.E R23, desc[UR12][R4.64+-0x8] ;  /* 0xfffff80c04177981 */ /* 0x000f22000c1e1900 */
[----:B------:R-:W-:-:S03]  /*0340*/  IMAD.WIDE.U32 R24, R14, 0x4, R2 ;  /* 0x000000040e187825 */ /* 0x000fc600078e0002 */
[----:B------:R-:W5:Y:S04]  /*0350*/  LDG.E R29, desc[UR12][R4.64] ;  /* 0x0000000c041d7981 */ /* 0x000f68000c1e1900 */
[----:B------:R-:W5:Y:S04]  /*0360*/  LDG.E R24, desc[UR12][R24.64] ;  /* 0x0000000c18187981 */ /* 0x000f68000c1e1900 */
[----:B------:R-:W5:Y:S04]  /*0370*/  LDG.E R28, desc[UR12][R4.64+0x4] ;  /* 0x0000040c041c7981 */ /* 0x000f68000c1e1900 */
[----:B------:R-:W5:Y:S01]  /*0380*/  LDG.E R25, desc[UR12][R4.64+0x8] ;  /* 0x0000080c04197981 */ /* 0x000f62000c1e1900 */
[----:B--2---:R-:W-:Y:S01]  /*0390*/  FFMA R22, R21, R22, R20 ;  /* 0x0000001615167223 */ /* 0x004fe20000000014 */
[----:B------:R-:W-:-:S06]  /*03a0*/  IMAD.WIDE.U32 R20, R16, 0x4, R2 ;  /* 0x0000000410147825 */ /* 0x000fcc00078e0002 */
[----:B------:R-:W2:Y:S01]  /*03b0*/  LDG.E R20, desc[UR12][R20.64] ;  /* 0x0000000c14147981 */ /* 0x000ea2000c1e1900 */
[----:B---3--:R-:W-:Y:S01]  /*03c0*/  FFMA R22, R27, R8, R22 ;  /* 0x000000081b167223 */ /* 0x008fe20000000016 */
[----:B------:R-:W-:Y:S02]  /*03d0*/  IMAD.WIDE.U32 R8, R17, 0x4, R2 ;  /* 0x0000000411087825 */ /* 0x000fe400078e0002 */
[----:B------:R-:W5:Y:S04]  /*03e0*/  LDG.E R27, desc[UR12][R4.64+-0x4] ;  /* 0xfffffc0c041b7981 */ /* 0x000f68000c1e1900 */
[----:B------:R-:W3:Y:S01]  /*03f0*/  LDG.E R9, desc[UR12][R8.64] ;  /* 0x0000000c08097981 */ /* 0x000ee2000c1e1900 */
[----:B----4-:R-:W-:Y:S01]  /*0400*/  FFMA R26, R23, R10, R22 ;  /* 0x0000000a171a7223 */ /* 0x010fe20000000016 */
[----:B------:R-:W-:-:S02]  /*0410*/  IMAD.WIDE.U32 R10, R18, 0x4, R2 ;  /* 0x00000004120a7825 */ /* 0x000fc400078e0002 */
[----:B------:R-:W4:Y:S02]  /*0420*/  LDG.E R21, desc[UR12][R4.64+0xc] ;  /* 0x00000c0c04157981 */ /* 0x000f24000c1e1900 */
[----:B------:R-:W-:Y:S02]  /*0430*/  IMAD.WIDE.U32 R22, R19, 0x4, R2 ;  /* 0x0000000413167825 */ /* 0x000fe400078e0002 */
[----:B------:R-:W4:Y:S04]  /*0440*/  LDG.E R10, desc[UR12][R10.64] ;  /* 0x0000000c0a0a7981 */ /* 0x000f28000c1e1900 */
[----:B------:R-:W4:Y:S01]  /*0450*/  LDG.E R22, desc[UR12][R22.64] ;  /* 0x0000000c16167981 */ /* 0x000f22000c1e1900 */
[----:B------:R-:W-:-:S04]  /*0460*/  UIADD3 UR6, UPT, UPT, UR6, 0x8, URZ ;  /* 0x0000000806067890 */ /* 0x000fc8000fffe0ff */
[----:B------:R-:W-:Y:S01]  /*0470*/  UISETP.NE.AND UP0, UPT, UR6, URZ, UPT ;  /* 0x000000ff0600728c */ /* 0x000fe2000bf05270 */
[C---:B------:R-:W-:Y:S01]  /*0480*/  IADD3 R0, PT, PT, R13.reuse, R0, RZ ;  /* 0x000000000d007210 */ /* 0x040fe20007ffe0ff */
[C---:B------:R-:W-:Y:S01]  /*0490*/  IMAD.IADD R16, R13.reuse, 0x1, R16 ;  /* 0x000000010d107824 */ /* 0x040fe200078e0210 */
[C---:B------:R-:W-:Y:S01]  /*04a0*/  IADD3 R12, PT, PT, R13.reuse, R12, RZ ;  /* 0x0000000c0d0c7210 */ /* 0x040fe20007ffe0ff */
[C---:B------:R-:W-:Y:S01]  /*04b0*/  IMAD.WIDE.U32 R6, R13.reuse, 0x4, R6 ;  /* 0x000000040d067825 */ /* 0x040fe200078e0006 */
[C---:B------:R-:W-:Y:S02]  /*04c0*/  IADD3 R14, PT, PT, R13.reuse, R14, RZ ;  /* 0x0000000e0d0e7210 */ /* 0x040fe40007ffe0ff */
[C---:B------:R-:W-:Y:S02]  /*04d0*/  IADD3 R17, PT, PT, R13.reuse, R17, RZ ;  /* 0x000000110d117210 */ /* 0x040fe40007ffe0ff */
[C---:B------:R-:W-:Y:S02]  /*04e0*/  IADD3 R18, PT, PT, R13.reuse, R18, RZ ;  /* 0x000000120d127210 */ /* 0x040fe40007ffe0ff */
[----:B------:R-:W-:Y:S01]  /*04f0*/  IADD3 R19, PT, PT, R13, R19, RZ ;  /* 0x000000130d137210 */ /* 0x000fe20007ffe0ff */
[----:B-----5:R-:W-:-:S04]  /*0500*/  FFMA R24, R27, R24, R26 ;  /* 0x000000181b187223 */ /* 0x020fc8000000001a */
[----:B--2---:R-:W-:Y:S01]  /*0510*/  FFMA R29, R29, R20, R24 ;  /* 0x000000141d1d7223 */ /* 0x004fe20000000018 */
[----:B------:R-:W-:-:S03]  /*0520*/  IADD3 R24, P0, PT, R4, 0x20, RZ ;  /* 0x0000002004187810 */ /* 0x000fc60007f1e0ff */
[----:B---3--:R-:W-:-:S04]  /*0530*/  FFMA R28, R28, R9, R29 ;  /* 0x000000091c1c7223 */ /* 0x008fc8000000001d */
[----:B----4-:R-:W-:Y:S01]  /*0540*/  FFMA R28, R25, R10, R28 ;  /* 0x0000000a191c7223 */ /* 0x010fe2000000001c */
[----:B------:R-:W-:-:S03]  /*0550*/  IMAD.X R25, RZ, RZ, R5, P0 ;  /* 0x000000ffff197224 */ /* 0x000fc600000e0605 */
[----:B------:R-:W-:Y:S01]  /*0560*/  FFMA R20, R21, R22, R28 ;  /* 0x0000001615147223 */ /* 0x000fe2000000001c */
[----:B------:R-:W-:Y:S06]  /*0570*/  BRA.U UP0, `(.L_x_11) ;  /* 0xfffffffd00487547 */ /* 0x000fec000b83ffff */
[----:B------:R-:W-:-:S07]  /*0580*/  IMAD.U32 R0, RZ, RZ, UR11 ;  /* 0x0000000bff007e24 */ /* 0x000fce000f8e00ff */
.L_x_10:
[----:B------:R-:W-:-:S09]  /*0590*/  UISETP.NE.AND UP0, UPT, UR10, URZ, UPT ;  /* 0x000000ff0a00728c */ /* 0x000fd2000bf05270 */
[----:B------:R-:W-:Y:S05]  /*05a0*/  BRA.U !UP0, `(.L_x_12) ;  /* 0x00000005081c7547 */ /* 0x000fea000b800000 */
[----:B------:R-:W-:Y:S02]  /*05b0*/  UIADD3 UR6, UPT, UPT, UR10, -0x1, URZ ;  /* 0xffffffff0a067890 */ /* 0x000fe4000fffe0ff */
[----:B------:R-:W-:Y:S02]  /*05c0*/  UISETP.NE.AND UP1, UPT, UR5, URZ, UPT ;  /* 0x000000ff0500728c */ /* 0x000fe4000bf25270 */
[----:B------:R-:W-:-:S09]  /*05d0*/  UISETP.GE.U32.AND UP0, UPT, UR6, 0x3, UPT ;  /* 0x000000030600788c */ /* 0x000fd2000bf06070 */
[----:B------:R-:W-:Y:S05]  /*05e0*/  BRA.U !UP0, `(.L_x_13) ;  /* 0x00000001087c7547 */ /* 0x000fea000b800000 */
[----:B------:R-:W0:Y:S01]  /*05f0*/  LDC R16, c[0x0][0x3a0] ;  /* 0x0000e800ff107b82 */ /* 0x000e220000000800 */
[C---:B------:R-:W-:Y:S02]  /*0600*/  IADD3 R7, PT, PT, R0.reuse, UR9, RZ ;  /* 0x0000000900077c10 */ /* 0x040fe4000fffe0ff */
[----:B------:R-:W-:-:S04]  /*0610*/  IADD3 R12, P0, PT, R0, UR9, RZ ;  /* 0x00000009000c7c10 */ /* 0x000fc8000ff1e0ff */
[----:B------:R-:W-:Y:S01]  /*0620*/  IADD3.X R14, PT, PT, RZ, RZ, RZ, P0, !PT ;  /* 0x000000ffff0e7210 */ /* 0x000fe200007fe4ff */
[----:B------:R-:W1:Y:S08]  /*0630*/  LDC.64 R10, c[0x0][0x380] ;  /* 0x0000e000ff0a7b82 */ /* 0x000e700000000a00 */
[----:B------:R-:W2:Y:S08]  /*0640*/  LDC.64 R2, c[0x0][0x388] ;  /* 0x0000e200ff027b82 */ /* 0x000eb00000000a00 */
[----:B------:R-:W3:Y:S01]  /*0650*/  LDC.64 R4, c[0x0][0x380] ;  /* 0x0000e000ff047b82 */ /* 0x000ee20000000a00 */
[----:B0-----:R-:W-:-:S05]  /*0660*/  IMAD R9, R0, R16, R15 ;  /* 0x0000001000097224 */ /* 0x001fca00078e020f */
[----:B------:R-:W-:Y:S01]  /*0670*/  IADD3 R17, PT, PT, R9, R16, RZ ;  /* 0x0000001009117210 */ /* 0x000fe20007ffe0ff */
[----:B-1----:R-:W-:-:S06]  /*0680*/  IMAD.WIDE.U32 R10, R7, 0x4, R10 ;  /* 0x00000004070a7825 */ /* 0x002fcc00078e000a */
[----:B------:R-:W4:Y:S01]  /*0690*/  LDG.E R11, desc[UR12][R10.64] ;  /* 0x0000000c0a0b7981 */ /* 0x000f22000c1e1900 */
[----:B--2---:R-:W-:-:S04]  /*06a0*/  IMAD.WIDE.U32 R8, R9, 0x4, R2 ;  /* 0x0000000409087825 */ /* 0x004fc800078e0002 */
[C---:B------:R-:W-:Y:S02]  /*06b0*/  IMAD.WIDE.U32 R6, R17.reuse, 0x4, R2 ;  /* 0x0000000411067825 */ /* 0x040fe400078e0002 */
[----:B------:R-:W4:Y:S01]  /*06c0*/  LDG.E R8, desc[UR12][R8.64] ;  /* 0x0000000c08087981 */ /* 0x000f22000c1e1900 */
[C---:B---3--:R-:W-:Y:S01]  /*06d0*/  LEA R4, P0, R12.reuse, R4, 0x2 ;  /* 0x000000040c047211 */ /* 0x048fe200078010ff */
[----:B------:R-:W-:Y:S02]  /*06e0*/  IMAD.IADD R17, R17, 0x1, R16 ;  /* 0x0000000111117824 */ /* 0x000fe400078e0210 */
[----:B------:R-:W2:Y:S01]  /*06f0*/  LDG.E R6, desc[UR12][R6.64] ;  /* 0x0000000c06067981 */ /* 0x000ea2000c1e1900 */
[----:B------:R-:W-:Y:S02]  /*0700*/  LEA.HI.X R5, R12, R5, R14, 0x2, P0 ;  /* 0x000000050c057211 */ /* 0x000fe400000f140e */
[C---:B------:R-:W-:Y:S01]  /*0710*/  IADD3 R19, PT, PT, R17.reuse, R16, RZ ;  /* 0x0000001011137210 */ /* 0x040fe20007ffe0ff */
[----:B------:R-:W-:-:S02]  /*0720*/  IMAD.WIDE.U32 R16, R17, 0x4, R2 ;  /* 0x0000000411107825 */ /* 0x000fc400078e0002 */
[----:B------:R-:W2:Y:S02]  /*0730*/  LDG.E R12, desc[UR12][R4.64+0x4] ;  /* 0x0000040c040c7981 */ /* 0x000ea4000c1e1900 */
[----:B------:R-:W-:Y:S02]  /*0740*/  IMAD.WIDE.U32 R2, R19, 0x4, R2 ;  /* 0x0000000413027825 */ /* 0x000fe400078e0002 */
[----:B------:R-:W3:Y:S04]  /*0750*/  LDG.E R16, desc[UR12][R16.64] ;  /* 0x0000000c10107981 */ /* 0x000ee8000c1e1900 */
[----:B------:R-:W3:Y:S04]  /*0760*/  LDG.E R14, desc[UR12][R4.64+0x8] ;  /* 0x0000080c040e7981 */ /* 0x000ee8000c1e1900 */
[----:B------:R-:W5:Y:S04]  /*0770*/  LDG.E R2, desc[UR12][R2.64] ;  /* 0x0000000c02027981 */ /* 0x000f68000c1e1900 */
[----:B------:R-:W5:Y:S01]  /*0780*/  LDG.E R10, desc[UR12][R4.64+0xc] ;  /* 0x00000c0c040a7981 */ /* 0x000f62000c1e1900 */
[----:B------:R-:W-:Y:S01]  /*0790*/  IADD3 R0, PT, PT, R0, 0x4, RZ ;  /* 0x0000000400007810 */ /* 0x000fe20007ffe0ff */
[----:B----4-:R-:W-:-:S04]  /*07a0*/  FFMA R11, R11, R8, R20 ;  /* 0x000000080b0b7223 */ /* 0x010fc80000000014 */
[----:B--2---:R-:W-:-:S04]  /*07b0*/  FFMA R11, R12, R6, R11 ;  /* 0x000000060c0b7223 */ /* 0x004fc8000000000b */
[----:B---3--:R-:W-:-:S04]  /*07c0*/  FFMA R11, R14, R16, R11 ;  /* 0x000000100e0b7223 */ /* 0x008fc8000000000b */
[----:B-----5:R-:W-:-:S07]  /*07d0*/  FFMA R20, R10, R2, R11 ;  /* 0x000000020a147223 */ /* 0x020fce000000000b */
.L_x_13:
[----:B------:R-:W-:Y:S05]  /*07e0*/  BRA.U !UP1, `(.L_x_12) ;  /* 0x00000001098c7547 */ /* 0x000fea000b800000 */
[----:B------:R-:W-:Y:S02]  /*07f0*/  UISETP.NE.AND UP0, UPT, UR5, 0x1, UPT ;  /* 0x000000010500788c */ /* 0x000fe4000bf05270 */
[----:B------:R-:W-:-:S07]  /*0800*/  ULOP3.LUT UP1, URZ, UR15, 0x1, URZ, 0xc0, !UPT ;  /* 0x000000010fff7892 */ /* 0x000fce000f82c0ff */
[----:B------:R-:W-:Y:S05]  /*0810*/  BRA.U !UP0, `(.L_x_14) ;  /* 0x0000000108547547 */ /* 0x000fea000b800000 */
[----:B------:R-:W0:Y:S01]  /*0820*/  LDC R8, c[0x0][0x3a0] ;  /* 0x0000e800ff087b82 */ /* 0x000e220000000800 */
[C---:B------:R-:W-:Y:S02]  /*0830*/  IADD3 R9, PT, PT, R0.reuse, UR9, RZ ;  /* 0x0000000900097c10 */ /* 0x040fe4000fffe0ff */
[----:B------:R-:W-:-:S05]  /*0840*/  IADD3 R10, P0, PT, R0, UR9, RZ ;  /* 0x00000009000a7c10 */ /* 0x000fca000ff1e0ff */
[----:B------:R-:W1:Y:S01]  /*0850*/  LDC.64 R6, c[0x0][0x380] ;  /* 0x0000e000ff067b82 */ /* 0x000e620000000a00 */
[----:B------:R-:W-:-:S07]  /*0860*/  IMAD.X R12, RZ, RZ, RZ, P0 ;  /* 0x000000ffff0c7224 */ /* 0x000fce00000e06ff */
[----:B------:R-:W2:Y:S08]  /*0870*/  LDC.64 R4, c[0x0][0x380] ;  /* 0x0000e000ff047b82 */ /* 0x000eb00000000a00 */
[----:B------:R-:W3:Y:S01]  /*0880*/  LDC.64 R2, c[0x0][0x388] ;  /* 0x0000e200ff027b82 */ /* 0x000ee20000000a00 */
[----:B0-----:R-:W-:-:S05]  /*0890*/  IMAD R11, R0, R8, R15 ;  /* 0x00000008000b7224 */ /* 0x001fca00078e020f */
[----:B------:R-:W-:Y:S01]  /*08a0*/  IADD3 R17, PT, PT, R11, R8, RZ ;  /* 0x000000080b117210 */ /* 0x000fe20007ffe0ff */
[----:B-1----:R-:W-:-:S06]  /*08b0*/  IMAD.WIDE.U32 R6, R9, 0x4, R6 ;  /* 0x0000000409067825 */ /* 0x002fcc00078e0006 */
[----:B------:R-:W4:Y:S01]  /*08c0*/  LDG.E R7, desc[UR12][R6.64] ;  /* 0x0000000c06077981 */ /* 0x000f22000c1e1900 */
[----:B--2---:R-:W-:-:S04]  /*08d0*/  LEA R4, P0, R10, R4, 0x2 ;  /* 0x000000040a047211 */ /* 0x004fc800078010ff */
[----:B------:R-:W-:Y:S01]  /*08e0*/  LEA.HI.X R5, R10, R5, R12, 0x2, P0 ;  /* 0x000000050a057211 */ /* 0x000fe200000f140c */
[----:B---3--:R-:W-:-:S05]  /*08f0*/  IMAD.WIDE.U32 R8, R11, 0x4, R2 ;  /* 0x000000040b087825 */ /* 0x008fca00078e0002 */
[----:B------:R-:W2:Y:S01]  /*0900*/  LDG.E R5, desc[UR12][R4.64+0x4] ;  /* 0x0000040c04057981 */ /* 0x000ea2000c1e1900 */
[----:B------:R-:W-:-:S03]  /*0910*/  IMAD.WIDE.U32 R2, R17, 0x4, R2 ;  /* 0x0000000411027825 */ /* 0x000fc600078e0002 */
[----:B------:R-:W4:Y:S04]  /*0920*/  LDG.E R8, desc[UR12][R8.64] ;  /* 0x0000000c08087981 */ /* 0x000f28000c1e1900 */
[----:B------:R-:W2:Y:S01]  /*0930*/  LDG.E R2, desc[UR12][R2.64] ;  /* 0x0000000c02027981 */ /* 0x000ea2000c1e1900 */
[----:B------:R-:W-:Y:S01]  /*0940*/  IADD3 R0, PT, PT, R0, 0x2, RZ ;  /* 0x0000000200007810 */ /* 0x000fe20007ffe0ff */
[----:B----4-:R-:W-:-:S04]  /*0950*/  FFMA R20, R7, R8, R20 ;  /* 0x0000000807147223 */ /* 0x010fc80000000014 */
[----:B--2---:R-:W-:-:S07]  /*0960*/  FFMA R20, R5, R2, R20 ;  /* 0x0000000205147223 */ /* 0x004fce0000000014 */
.L_x_14:
[----:B------:R-:W-:Y:S05]  /*0970*/  BRA.U !UP1, `(.L_x_12) ;  /* 0x0000000109287547 */ /* 0x000fea000b800000 */
[----:B------:R-:W0:Y:S01]  /*0980*/  LDC R9, c[0x0][0x3a0] ;  /* 0x0000e800ff097b82 */ /* 0x000e220000000800 */
[----:B------:R-:W-:-:S07]  /*0990*/  IADD3 R7, PT, PT, R0, UR9, RZ ;  /* 0x0000000900077c10 */ /* 0x000fce000fffe0ff */
[----:B------:R-:W1:Y:S08]  /*09a0*/  LDC.64 R2, c[0x0][0x380] ;  /* 0x0000e000ff027b82 */ /* 0x000e700000000a00 */
[----:B------:R-:W2:Y:S01]  /*09b0*/  LDC.64 R4, c[0x0][0x388] ;  /* 0x0000e200ff047b82 */ /* 0x000ea20000000a00 */
[----:B0-----:R-:W-:Y:S02]  /*09c0*/  IMAD R9, R0, R9, R15 ;  /* 0x0000000900097224 */ /* 0x001fe400078e020f */
[----:B-1----:R-:W-:-:S06]  /*09d0*/  IMAD.WIDE.U32 R2, R7, 0x4, R2 ;  /* 0x0000000407027825 */ /* 0x002fcc00078e0002 */
[----:B------:R-:W3:Y:S01]  /*09e0*/  LDG.E R3, desc[UR12][R2.64] ;  /* 0x0000000c02037981 */ /* 0x000ee2000c1e1900 */
[----:B--2---:R-:W-:-:S06]  /*09f0*/  IMAD.WIDE.U32 R4, R9, 0x4, R4 ;  /* 0x0000000409047825 */ /* 0x004fcc00078e0004 */
[----:B------:R-:W3:Y:S02]  /*0a00*/  LDG.E R4, desc[UR12][R4.64] ;  /* 0x0000000c04047981 */ /* 0x000ee4000c1e1900 */
[----:B---3--:R-:W-:-:S07]  /*0a10*/  FFMA R20, R3, R4, R20 ;  /* 0x0000000403147223 */ /* 0x008fce0000000014 */
.L_x_12:
[----:B------:R-:W0:Y:S08]  /*0a20*/  LDC R0, c[0x0][0x3a0] ;  /* 0x0000e800ff007b82 */ /* 0x000e300000000800 */
[----:B------:R-:W1:Y:S01]  /*0a30*/  LDC.64 R2, c[0x0][0x390] ;  /* 0x0000e400ff027b82 */ /* 0x000e620000000a00 */
[----:B0-----:R-:W-:Y:S02]  /*0a40*/  IMAD R5, R0, UR4, R15 ;  /* 0x0000000400057c24 */ /* 0x001fe4000f8e020f */
[----:B------:R-:W-:-:S05]  /*0a50*/  VIADD R15, R15, 0x1 ;  /* 0x000000010f0f7836 */ /* 0x000fca0000000000 */
[----:B------:R-:W-:Y:S01]  /*0a60*/  ISETP.NE.AND P0, PT, R15, R0, PT ;  /* 0x000000000f00720c */ /* 0x000fe20003f05270 */
[----:B-1----:R-:W-:-:S05]  /*0a70*/  IMAD.WIDE.U32 R2, R5, 0x4, R2 ;  /* 0x0000000405027825 */ /* 0x002fca00078e0002 */
[----:B------:R0:W-:Y:S07]  /*0a80*/  STG.E desc[UR12][R2.64], R20 ;  /* 0x0000001402007986 */ /* 0x0001ee000c10190c */
[----:B------:R-:W-:Y:S05]  /*0a90*/  @P0 BRA `(.L_x_15) ;  /* 0xfffffff400b40947 */ /* 0x000fea000383ffff */
[----:B------:R-:W1:Y:S01]  /*0aa0*/  LDC R0, c[0x0][0x398] ;  /* 0x0000e600ff007b82 */ /* 0x000e620000000800 */
[----:B------:R-:W-:-:S06]  /*0ab0*/  UIADD3 UR4, UPT, UPT, UR4, 0x1, URZ ;  /* 0x0000000104047890 */ /* 0x000fcc000fffe0ff */
[----:B-1----:R-:W-:-:S13]  /*0ac0*/  ISETP.NE.AND P0, PT, R0, UR4, PT ;  /* 0x0000000400007c0c */ /* 0x002fda000bf05270 */
[----:B------:R-:W-:Y:S05]  /*0ad0*/  @!P0 EXIT ;  /* 0x000000000000894d */ /* 0x000fea0003800000 */
[----:B------:R-:W-:Y:S05]  /*0ae0*/  BRA `(.L_x_16) ;  /* 0xfffffff400847947 */ /* 0x000fea000383ffff */
.L_x_9:
[C---:B------:R-:W-:Y:S01]  /*0af0*/  LOP3.LUT R10, R0.reuse, 0x7, RZ, 0xc0, !PT ;  /* 0x00000007000a7812 */ /* 0x040fe200078ec0ff */
[----:B------:R-:W-:Y:S01]  /*0b00*/  UMOV UR4, URZ ;  /* 0x000000ff00047c82 */ /* 0x000fe20008000000 */
[----:B------:R-:W-:Y:S02]  /*0b10*/  LOP3.LUT R11, R0, 0x3, RZ, 0xc0, !PT ;  /* 0x00000003000b7812 */ /* 0x000fe400078ec0ff */
[----:B------:R-:W-:Y:S02]  /*0b20*/  IADD3 R2, PT, PT, R10, -0x1, RZ ;  /* 0xffffffff0a027810 */ /* 0x000fe40007ffe0ff */
[----:B------:R-:W-:Y:S02]  /*0b30*/  LOP3.LUT R0, R0, 0x7ffffff8, RZ, 0xc0, !PT ;  /* 0x7ffffff800007812 */ /* 0x000fe400078ec0ff */
[----:B------:R-:W-:-:S13]  /*0b40*/  ISETP.GE.U32.AND P0, PT, R2, 0x3, PT ;  /* 0x000000030200780c */ /* 0x000fda0003f06070 */
.L_x_22:
[----:B0-----:R-:W0:Y:S01]  /*0b50*/  LDC R14, c[0x0][0x3a0] ;  /* 0x0000e800ff0e7b82 */ /* 0x001e220000000800 */
[----:B-1----:R-:W1:Y:S01]  /*0b60*/  LDCU UR5, c[0x0][0x398] ;  /* 0x00007300ff0577ac */ /* 0x002e620008000800 */
[----:B--2---:R-:W-:Y:S01]  /*0b70*/  HFMA2 R3, -RZ, RZ, 0, 0 ;  /* 0x00000000ff037431 */ /* 0x004fe200000001ff */
[C---:B0-----:R-:W-:Y:S01]  /*0b80*/  ISETP.GE.U32.AND P1, PT, R14.reuse, 0x8, PT ;  /* 0x000000080e00780c */ /* 0x041fe20003f26070 */
[----:B------:R-:W-:Y:S01]  /*0b90*/  IMAD R2, R14, UR4, RZ ;  /* 0x000000040e027c24 */ /* 0x000fe2000f8e02ff */
[----:B------:R-:W-:-:S04]  /*0ba0*/  UIADD3 UR4, UPT, UPT, UR4, 0x1, URZ ;  /* 0x0000000104047890 */ /* 0x000fc8000fffe0ff */
[----:B-1----:R-:W-:-:S07]  /*0bb0*/  UISETP.NE.AND UP0, UPT, UR4, UR5, UPT ;  /* 0x000000050400728c */ /* 0x002fce000bf05270 */
[----:B---3--:R-:W-:Y:S05]  /*0bc0*/  @!P1 BRA `(.L_x_17) ;  /* 0x0000000000409947 */ /* 0x008fea0003800000 */
[----:B------:R-:W0:Y:S01]  /*0bd0*/  LDC.64 R6, c[0x0][0x390] ;  /* 0x0000e400ff067b82 */ /* 0x000e220000000a00 */
[----:B------:R-:W-:-:S05]  /*0be0*/  UMOV UR5, URZ ;  /* 0x000000ff00057c82 */ /* 0x000fca0008000000 */
.L_x_18:
[----:B-1----:R-:W-:Y:S01]  /*0bf0*/  IADD3 R5, PT, PT, R2, UR5, RZ ;  /* 0x0000000502057c10 */ /* 0x002fe2000fffe0ff */
[----:B------:R-:W-:-:S04]  /*0c00*/  UIADD3 UR5, UPT, UPT, UR5, 0x8, URZ ;  /* 0x0000000805057890 */ /* 0x000fc8000fffe0ff */
[----:B0-----:R-:W-:Y:S02]  /*0c10*/  IMAD.WIDE.U32 R4, R5, 0x4, R6 ;  /* 0x0000000405047825 */ /* 0x001fe400078e0006 */
[----:B------:R-:W-:-:S03]  /*0c20*/  ISETP.NE.AND P1, PT, R0, UR5, PT ;  /* 0x0000000500007c0c */ /* 0x000fc6000bf25270 */
[----:B------:R1:W-:Y:S04]  /*0c30*/  STG.E desc[UR12][R4.64], RZ ;  /* 0x000000ff04007986 */ /* 0x0003e8000c10190c */
[----:B------:R1:W-:Y:S04]  /*0c40*/  STG.E desc[UR12][R4.64+0x4], RZ ;  /* 0x000004ff04007986 */ /* 0x0003e8000c10190c */
[----:B------:R1:W-:Y:S04]  /*0c50*/  STG.E desc[UR12][R4.64+0x8], RZ ;  /* 0x000008ff04007986 */ /* 0x0003e8000c10190c */
[----:B------:R1:W-:Y:S04]  /*0c60*/  STG.E desc[UR12][R4.64+0xc], RZ ;  /* 0x00000cff04007986 */ /* 0x0003e8000c10190c */
[----:B------:R1:W-:Y:S04]  /*0c70*/  STG.E desc[UR12][R4.64+0x10], RZ ;  /* 0x000010ff04007986 */ /* 0x0003e8000c10190c */
[----:B------:R1:W-:Y:S04]  /*0c80*/  STG.E desc[UR12][R4.64+0x14], RZ ;  /* 0x000014ff04007986 */ /* 0x0003e8000c10190c */
[----:B------:R1:W-:Y:S04]  /*0c90*/  STG.E desc[UR12][R4.64+0x18], RZ ;  /* 0x000018ff04007986 */ /* 0x0003e8000c10190c */
[----:B------:R1:W-:Y:S01]  /*0ca0*/  STG.E desc[UR12][R4.64+0x1c], RZ ;  /* 0x00001cff04007986 */ /* 0x0003e2000c10190c */
[----:B------:R-:W-:Y:S05]  /*0cb0*/  @P1 BRA `(.L_x_18) ;  /* 0xfffffffc00cc1947 */ /* 0x000fea000383ffff */
[----:B------:R-:W-:-:S07]  /*0cc0*/  IMAD.MOV.U32 R3, RZ, RZ, R0 ;  /* 0x000000ffff037224 */ /* 0x000fce00078e0000 */
.L_x_17:
[----:B------:R-:W-:-:S13]  /*0cd0*/  ISETP.NE.AND P1, PT, R10, RZ, PT ;  /* 0x000000ff0a00720c */ /* 0x000fda0003f25270 */
[----:B------:R-:W-:Y:S05]  /*0ce0*/  @!P1 BRA `(.L_x_19) ;  /* 0x0000000000889947 */ /* 0x000fea0003800000 */
[----:B------:R-:W-:Y:S01]  /*0cf0*/  ISETP.NE.AND P1, PT, R11, RZ, PT ;  /* 0x000000ff0b00720c */ /* 0x000fe20003f25270 */
[----:B------:R-:W-:-:S12]  /*0d00*/  @!P0 BRA `(.L_x_20) ;  /* 0x0000000000348947 */ /* 0x000fd80003800000 */
[----:B------:R-:W0:Y:S01]  /*0d10*/  LDC.64 R12, c[0x0][0x390] ;  /* 0x0000e400ff0c7b82 */ /* 0x000e220000000a00 */
[CC--:B------:R-:W-:Y:S02]  /*0d20*/  IADD3 R8, P2, PT, R2.reuse, R3.reuse, RZ ;  /* 0x0000000302087210 */ /* 0x0c0fe40007f5e0ff */
[----:B------:R-:W-:Y:S02]  /*0d30*/  IADD3 R7, PT, PT, R2, R3, RZ ;  /* 0x0000000302077210 */ /* 0x000fe40007ffe0ff */
[----:B------:R-:W-:Y:S02]  /*0d40*/  IADD3.X R9, PT, PT, RZ, RZ, RZ, P2, !PT ;  /* 0x000000ffff097210 */ /* 0x000fe400017fe4ff */
[----:B------:R-:W-:Y:S01]  /*0d50*/  IADD3 R3, PT, PT, R3, 0x4, RZ ;  /* 0x0000000403037810 */ /* 0x000fe20007ffe0ff */
[----:B-1----:R-:W1:Y:S01]  /*0d60*/  LDC.64 R4, c[0x0][0x390] ;  /* 0x0000e400ff047b82 */ /* 0x002e620000000a00 */
[----:B0-----:R-:W-:Y:S01]  /*0d70*/  LEA R6, P2, R8, R12, 0x2 ;  /* 0x0000000c08067211 */ /* 0x001fe200078410ff */
[----:B-1----:R-:W-:-:S03]  /*0d80*/  IMAD.WIDE.U32 R4, R7, 0x4, R4 ;  /* 0x0000000407047825 */ /* 0x002fc600078e0004 */
[----:B------:R-:W-:Y:S02]  /*0d90*/  LEA.HI.X R7, R8, R13, R9, 0x2, P2 ;  /* 0x0000000d08077211 */ /* 0x000fe400010f1409 */
[----:B------:R0:W-:Y:S04]  /*0da0*/  STG.E desc[UR12][R4.64], RZ ;  /* 0x000000ff04007986 */ /* 0x0001e8000c10190c */
[----:B------:R0:W-:Y:S04]  /*0db0*/  STG.E desc[UR12][R6.64+0x4], RZ ;  /* 0x000004ff06007986 */ /* 0x0001e8000c10190c */
[----:B------:R0:W-:Y:S04]  /*0dc0*/  STG.E desc[UR12][R6.64+0x8], RZ ;  /* 0x000008ff06007986 */ /* 0x0001e8000c10190c */
[----:B------:R0:W-:Y:S02]  /*0dd0*/  STG.E desc[UR12][R6.64+0xc], RZ ;  /* 0x00000cff06007986 */ /* 0x0001e4000c10190c */
.L_x_20:
[----:B------:R-:W-:Y:S05]  /*0de0*/  @!P1 BRA `(.L_x_19) ;  /* 0x0000000000489947 */ /* 0x000fea0003800000 */
[----:B------:R-:W-:Y:S02]  /*0df0*/  LOP3.LUT P1, RZ, R14, 0x1, RZ, 0xc0, !PT ;  /* 0x000000010eff7812 */ /* 0x000fe4000782c0ff */
[----:B------:R-:W-:-:S11]  /*0e00*/  ISETP.NE.AND P2, PT, R11, 0x1, PT ;  /* 0x000000010b00780c */ /* 0x000fd60003f45270 */
[----:B------:R-:W2:Y:S02]  /*0e10*/  @P1 LDC.64 R8, c[0x0][0x390] ;  /* 0x0000e400ff081b82 */ /* 0x000ea40000000a00 */
[----:B------:R-:W-:Y:S05]  /*0e20*/  @!P2 BRA `(.L_x_21) ;  /* 0x00000000002ca947 */ /* 0x000fea0003800000 */
[----:B------:R-:W3:Y:S01]  /*0e30*/  LDC.64 R14, c[0x0][0x390] ;  /* 0x0000e400ff0e7b82 */ /* 0x000ee20000000a00 */
[C---:B------:R-:W-:Y:S01]  /*0e40*/  IADD3 R12, P2, PT, R2.reuse, R3, RZ ;  /* 0x00000003020c7210 */ /* 0x040fe20007f5e0ff */
[----:B0-----:R-:W-:Y:S01]  /*0e50*/  IMAD.IADD R7, R2, 0x1, R3 ;  /* 0x0000000102077824 */ /* 0x001fe200078e0203 */
[----:B------:R-:W-:Y:S02]  /*0e60*/  IADD3 R3, PT, PT, R3, 0x2, RZ ;  /* 0x0000000203037810 */ /* 0x000fe40007ffe0ff */
[----:B------:R-:W-:-:S03]  /*0e70*/  IADD3.X R13, PT, PT, RZ, RZ, RZ, P2, !PT ;  /* 0x000000ffff0d7210 */ /* 0x000fc600017fe4ff */
[----:B-1----:R-:W0:Y:S01]  /*0e80*/  LDC.64 R4, c[0x0][0x390] ;  /* 0x0000e400ff047b82 */ /* 0x002e220000000a00 */
[----:B---3--:R-:W-:Y:S01]  /*0e90*/  LEA R6, P2, R12, R14, 0x2 ;  /* 0x0000000e0c067211 */ /* 0x008fe200078410ff */
[----:B0-----:R-:W-:-:S03]  /*0ea0*/  IMAD.WIDE.U32 R4, R7, 0x4, R4 ;  /* 0x0000000407047825 */ /* 0x001fc600078e0004 */
[----:B------:R-:W-:Y:S02]  /*0eb0*/  LEA.HI.X R7, R12, R15, R13, 0x2, P2 ;  /* 0x0000000f0c077211 */ /* 0x000fe400010f140d */
[----:B------:R3:W-:Y:S04]  /*0ec0*/  STG.E desc[UR12][R4.64], RZ ;  /* 0x000000ff04007986 */ /* 0x0007e8000c10190c */
[----:B------:R3:W-:Y:S03]  /*0ed0*/  STG.E desc[UR12][R6.64+0x4], RZ ;  /* 0x000004ff06007986 */ /* 0x0007e6000c10190c */
.L_x_21:
[----:B------:R-:W-:-:S05]  /*0ee0*/  @P1 IADD3 R3, PT, PT, R2, R3, RZ ;  /* 0x0000000302031210 */ /* 0x000fca0007ffe0ff */
[----:B--2---:R-:W-:-:S05]  /*0ef0*/  @P1 IMAD.WIDE.U32 R2, R3, 0x4, R8 ;  /* 0x0000000403021825 */ /* 0x004fca00078e0008 */
[----:B------:R2:W-:Y:S02]  /*0f00*/  @P1 STG.E desc[UR12][R2.64], RZ ;  /* 0x000000ff02001986 */ /* 0x0005e4000c10190c */
.L_x_19:
[----:B------:R-:W-:Y:S05]  /*0f10*/  BRA.U UP0, `(.L_x_22) ;  /* 0xfffffffd000c7547 */ /* 0x000fea000b83ffff */
[----:B------:R-:W-:Y:S05]  /*0f20*/  EXIT ;  /* 0x000000000000794d */ /* 0x000fea0003800000 */
.L_x_23:
        /* <DEDUP_REMOVED lines=13> */
.L_x_90:


//--------------------- .text._Z18ConvolutionForwardPfS_S_S_iiiiiiiiiiiiii --------------------------
	.section	.text._Z18ConvolutionForwardPfS_S_S_iiiiiiiiiiiiii,"ax",@progbits
	.align	128
        .global         _Z18ConvolutionForwardPfS_S_S_iiiiiiiiiiiiii
        .type           _Z18ConvolutionForwardPfS_S_S_iiiiiiiiiiiiii,@function
        .size           _Z18ConvolutionForwardPfS_S_S_iiiiiiiiiiiiii,(.L_x_91 - _Z18ConvolutionForwardPfS_S_S_iiiiiiiiiiiiii)
        .other          _Z18ConvolutionForwardPfS_S_S_iiiiiiiiiiiiii,@"STO_CUDA_ENTRY STV_DEFAULT"
_Z18ConvolutionForwardPfS_S_S_iiiiiiiiiiiiii:
.text._Z18ConvolutionForwardPfS_S_S_iiiiiiiiiiiiii:
        /* <DEDUP_REMOVED lines=8> */
[----:B------:R-:W0:Y:S01]  /*0080*/  LDCU UR5, c[0x0][0x3b0] ;  /* 0x00007600ff0577ac */ /* 0x000e220008000800 */
[----:B------:R-:W1:Y:S01]  /*0090*/  LDCU UR4, c[0x0][0x370] ;  /* 0x00006e00ff0477ac */ /* 0x000e620008000800 */
[----:B------:R-:W2:Y:S01]  /*00a0*/  LDCU.64 UR6, c[0x0][0x358] ;  /* 0x00006b00ff0677ac */ /* 0x000ea20008000a00 */
[----:B0-----:R-:W-:Y:S01]  /*00b0*/  UISETP.GT.AND UP0, UPT, UR5, URZ, UPT ;  /* 0x000000ff0500728c */ /* 0x001fe2000bf04270 */
[----:B-1----:R-:W-:-:S08]  /*00c0*/  IMAD R2, R2, UR4, RZ ;  /* 0x0000000402027c24 */ /* 0x002fd0000f8e02ff */
[----:B--2---:R-:W-:Y:S05]  /*00d0*/  BRA.U UP0, `(.L_x_24) ;  /* 0x0000000900907547 */ /* 0x004fea000b800000 */
[----:B------:R-:W0:Y:S01]  /*00e0*/  LDC R3, c[0x0][0x3bc] ;  /* 0x0000ef00ff037b82 */ /* 0x000e220000000800 */
[----:B------:R-:W1:Y:S07]  /*00f0*/  LDCU UR4, c[0x0][0x3a0] ;  /* 0x00007400ff0477ac */ /* 0x000e6e0008000800 */
[----:B------:R-:W2:Y:S08]  /*0100*/  LDC R11, c[0x0][0x3b4] ;  /* 0x0000ed00ff0b7b82 */ /* 0x000eb00000000800 */
[----:B------:R-:W3:Y:S01]  /*0110*/  LDC R13, c[0x0][0x3bc] ;  /* 0x0000ef00ff0d7b82 */ /* 0x000ee20000000800 */
[----:B0-----:R-:W-:-:S07]  /*0120*/  IABS R3, R3 ;  /* 0x0000000300037213 */ /* 0x001fce0000000000 */
[----:B------:R-:W0:Y:S01]  /*0130*/  LDC R15, c[0x0][0x3b8] ;  /* 0x0000ee00ff0f7b82 */ /* 0x000e220000000800 */
[----:B------:R-:W4:Y:S07]  /*0140*/  I2F.RP R10, R3 ;  /* 0x00000003000a7306 */ /* 0x000f2e0000209400 */
[----:B------:R-:W0:Y:S08]  /*0150*/  LDC.64 R4, c[0x0][0x398] ;  /* 0x0000e600ff047b82 */ /* 0x000e300000000a00 */
[----:B------:R-:W0:Y:S01]  /*0160*/  LDC.64 R6, c[0x0][0x388] ;  /* 0x0000e200ff067b82 */ /* 0x000e220000000a00 */
[----:B----4-:R-:W4:Y:S02]  /*0170*/  MUFU.RCP R10, R10 ;  /* 0x0000000a000a7308 */ /* 0x010f240000001000 */
[----:B----4-:R-:W-:-:S06]  /*0180*/  VIADD R8, R10, 0xffffffe ;  /* 0x0ffffffe0a087836 */ /* 0x010fcc0000000000 */
[----:B------:R4:W5:Y:S02]  /*0190*/  F2I.FTZ.U32.TRUNC.NTZ R9, R8 ;  /* 0x0000000800097305 */ /* 0x000964000021f000 */
[----:B----4-:R-:W-:Y:S02]  /*01a0*/  IMAD.MOV.U32 R8, RZ, RZ, RZ ;  /* 0x000000ffff087224 */ /* 0x010fe400078e00ff */
[----:B-----5:R-:W-:-:S04]  /*01b0*/  IMAD.MOV R12, RZ, RZ, -R9 ;  /* 0x000000ffff0c7224 */ /* 0x020fc800078e0a09 */
[----:B------:R-:W-:-:S04]  /*01c0*/  IMAD R17, R12, R3, RZ ;  /* 0x000000030c117224 */ /* 0x000fc800078e02ff */
[----:B-123--:R-:W-:-:S07]  /*01d0*/  IMAD.HI.U32 R10, R9, R17, R8 ;  /* 0x00000011090a7227 */ /* 0x00efce00078e0008 */
.L_x_25:
[-C--:B------:R-:W-:Y:S02]  /*01e0*/  IABS R12, R11.reuse ;  /* 0x0000000b000c7213 */ /* 0x080fe40000000000 */
[----:B------:R-:W-:Y:S02]  /*01f0*/  IABS R19, R0 ;  /* 0x0000000000137213 */ /* 0x000fe40000000000 */
[----:B-1----:R-:W1:Y:S01]  /*0200*/  I2F.RP R14, R12 ;  /* 0x0000000c000e7306 */ /* 0x002e620000209400 */
[----:B------:R-:W-:Y:S02]  /*0210*/  LOP3.LUT R20, R0, R11, RZ, 0x3c, !PT ;  /* 0x0000000b00147212 */ /* 0x000fe400078e3cff */
[----:B------:R-:W-:Y:S02]  /*0220*/  IABS R22, R13 ;  /* 0x0000000d00167213 */ /* 0x000fe40000000000 */
[----:B------:R-:W-:-:S03]  /*0230*/  ISETP.GE.AND P2, PT, R20, RZ, PT ;  /* 0x000000ff1400720c */ /* 0x000fc60003f46270 */
[----:B------:R-:W2:Y:S08]  /*0240*/  I2F.RP R24, R22 ;  /* 0x0000001600187306 */ /* 0x000eb00000209400 */
[----:B-1----:R-:W1:Y:S08]  /*0250*/  MUFU.RCP R14, R14 ;  /* 0x0000000e000e7308 */ /* 0x002e700000001000 */
[----:B--2---:R-:W-:Y:S01]  /*0260*/  MUFU.RCP R24, R24 ;  /* 0x0000001800187308 */ /* 0x004fe20000001000 */
[----:B-1----:R-:W-:Y:S01]  /*0270*/  VIADD R8, R14, 0xffffffe ;  /* 0x0ffffffe0e087836 */ /* 0x002fe20000000000 */
[----:B0-----:R-:W-:-:S06]  /*0280*/  IABS R14, R15 ;  /* 0x0000000f000e7213 */ /* 0x001fcc0000000000 */
[----:B------:R0:W1:Y:S08]  /*0290*/  F2I.FTZ.U32.TRUNC.NTZ R9, R8 ;  /* 0x0000000800097305 */ /* 0x000070000021f000 */
[----:B------:R-:W2:Y:S01]  /*02a0*/  I2F.RP R16, R14 ;  /* 0x0000000e00107306 */ /* 0x000ea20000209400 */
[----:B0-----:R-:W-:Y:S02]  /*02b0*/  IMAD.MOV.U32 R8, RZ, RZ, RZ ;  /* 0x000000ffff087224 */ /* 0x001fe400078e00ff */
[----:B-1----:R-:W-:-:S04]  /*02c0*/  IMAD.MOV R17, RZ, RZ, -R9 ;  /* 0x000000ffff117224 */ /* 0x002fc800078e0a09 */
[----:B------:R-:W-:-:S04]  /*02d0*/  IMAD R17, R17, R12, RZ ;  /* 0x0000000c11117224 */ /* 0x000fc800078e02ff */
[----:B------:R-:W-:Y:S01]  /*02e0*/  IMAD.HI.U32 R17, R9, R17, R8 ;  /* 0x0000001109117227 */ /* 0x000fe200078e0008 */
[----:B--2---:R-:W0:Y:S05]  /*02f0*/  MUFU.RCP R16, R16 ;  /* 0x0000001000107308 */ /* 0x004e2a0000001000 */
[----:B------:R-:W-:-:S04]  /*0300*/  IMAD.HI.U32 R18, R17, R19, RZ ;  /* 0x0000001311127227 */ /* 0x000fc800078e00ff */
[----:B------:R-:W-:-:S04]  /*0310*/  IMAD.MOV R9, RZ, RZ, -R18 ;  /* 0x000000ffff097224 */ /* 0x000fc800078e0a12 */
[----:B------:R-:W-:Y:S02]  /*0320*/  IMAD R9, R12, R9, R19 ;  /* 0x000000090c097224 */ /* 0x000fe400078e0213 */
[----:B0-----:R-:W-:-:S03]  /*0330*/  VIADD R8, R16, 0xffffffe ;  /* 0x0ffffffe10087836 */ /* 0x001fc60000000000 */
[----:B------:R-:W-:Y:S02]  /*0340*/  ISETP.GT.U32.AND P1, PT, R12, R9, PT ;  /* 0x000000090c00720c */ /* 0x000fe40003f24070 */
[----:B------:R-:W-:-:S11]  /*0350*/  LOP3.LUT R16, RZ, R11, RZ, 0x33, !PT ;  /* 0x0000000bff107212 */ /* 0x000fd600078e33ff */
[----:B------:R-:W-:Y:S02]  /*0360*/  @!P1 IMAD.IADD R9, R9, 0x1, -R12 ;  /* 0x0000000109099824 */ /* 0x000fe400078e0a0c */
[----:B------:R-:W-:-:S03]  /*0370*/  @!P1 VIADD R18, R18, 0x1 ;  /* 0x0000000112129836 */ /* 0x000fc60000000000 */
[----:B------:R-:W-:Y:S02]  /*0380*/  ISETP.GE.U32.AND P0, PT, R9, R12, PT ;  /* 0x0000000c0900720c */ /* 0x000fe40003f06070 */
[----:B------:R0:W1:Y:S02]  /*0390*/  F2I.FTZ.U32.TRUNC.NTZ R9, R8 ;  /* 0x0000000800097305 */ /* 0x000064000021f000 */
[----:B0-----:R-:W-:-:S09]  /*03a0*/  IMAD.MOV.U32 R8, RZ, RZ, RZ ;  /* 0x000000ffff087224 */ /* 0x001fd200078e00ff */
[----:B------:R-:W-:Y:S01]  /*03b0*/  @P0 VIADD R18, R18, 0x1 ;  /* 0x0000000112120836 */ /* 0x000fe20000000000 */
[----:B------:R-:W-:-:S03]  /*03c0*/  ISETP.NE.AND P0, PT, R11, RZ, PT ;  /* 0x000000ff0b00720c */ /* 0x000fc60003f05270 */
[----:B------:R-:W-:Y:S02]  /*03d0*/  @!P2 IMAD.MOV R18, RZ, RZ, -R18 ;  /* 0x000000ffff12a224 */ /* 0x000fe400078e0a12 */
[----:B-1----:R-:W-:-:S03]  /*03e0*/  IMAD.MOV R21, RZ, RZ, -R9 ;  /* 0x000000ffff157224 */ /* 0x002fc600078e0a09 */
[----:B------:R-:W-:Y:S01]  /*03f0*/  SEL R18, R16, R18, !P0 ;  /* 0x0000001210127207 */ /* 0x000fe20004000000 */
[----:B------:R-:W-:-:S03]  /*0400*/  IMAD R21, R21, R14, RZ ;  /* 0x0000000e15157224 */ /* 0x000fc600078e02ff */
[----:B------:R-:W-:Y:S01]  /*0410*/  IABS R23, R18 ;  /* 0x0000001200177213 */ /* 0x000fe20000000000 */
[----:B------:R-:W-:Y:S01]  /*0420*/  IMAD.HI.U32 R20, R9, R21, R8 ;  /* 0x0000001509147227 */ /* 0x000fe200078e0008 */
[----:B------:R-:W-:-:S03]  /*0430*/  LOP3.LUT R18, R18, R15, RZ, 0x3c, !PT ;  /* 0x0000000f12127212 */ /* 0x000fc600078e3cff */
[----:B------:R-:W-:Y:S01]  /*0440*/  IMAD.MOV.U32 R9, RZ, RZ, R23 ;  /* 0x000000ffff097224 */ /* 0x000fe200078e0017 */
[----:B------:R-:W-:Y:S01]  /*0450*/  ISETP.GE.AND P3, PT, R18, RZ, PT ;  /* 0x000000ff1200720c */ /* 0x000fe20003f66270 */
[----:B------:R-:W-:Y:S01]  /*0460*/  IMAD.HI.U32 R23, R10, R19, RZ ;  /* 0x000000130a177227 */ /* 0x000fe200078e00ff */
[----:B------:R-:W-:-:S03]  /*0470*/  LOP3.LUT R18, RZ, R15, RZ, 0x33, !PT ;  /* 0x0000000fff127212 */ /* 0x000fc600078e33ff */
[----:B------:R-:W-:-:S04]  /*0480*/  IMAD.HI.U32 R8, R20, R9, RZ ;  /* 0x0000000914087227 */ /* 0x000fc800078e00ff */
[----:B------:R-:W-:-:S04]  /*0490*/  IMAD.MOV R21, RZ, RZ, -R8 ;  /* 0x000000ffff157224 */ /* 0x000fc800078e0a08 */
[----:B------:R-:W-:Y:S02]  /*04a0*/  IMAD R9, R14, R21, R9 ;  /* 0x000000150e097224 */ /* 0x000fe400078e0209 */
[----:B------:R-:W-:Y:S02]  /*04b0*/  VIADD R21, R24, 0xffffffe ;  /* 0x0ffffffe18157836 */ /* 0x000fe40000000000 */
[----:B------:R-:W-:Y:S01]  /*04c0*/  IMAD.MOV R24, RZ, RZ, -R23 ;  /* 0x000000ffff187224 */ /* 0x000fe200078e0a17 */
[----:B------:R-:W-:-:S03]  /*04d0*/  ISETP.GT.U32.AND P2, PT, R14, R9, PT ;  /* 0x000000090e00720c */ /* 0x000fc60003f44070 */
[----:B------:R-:W-:-:S10]  /*04e0*/  IMAD R24, R22, R24, R19 ;  /* 0x0000001816187224 */ /* 0x000fd400078e0213 */
[----:B------:R-:W-:Y:S02]  /*04f0*/  @!P2 IMAD.IADD R9, R9, 0x1, -R14 ;  /* 0x000000010909a824 */ /* 0x000fe400078e0a0e */
[----:B------:R-:W-:Y:S01]  /*0500*/  @!P2 VIADD R8, R8, 0x1 ;  /* 0x000000010808a836 */ /* 0x000fe20000000000 */
[----:B------:R-:W-:Y:S02]  /*0510*/  ISETP.GT.U32.AND P2, PT, R3, R24, PT ;  /* 0x000000180300720c */ /* 0x000fe40003f44070 */
[----:B------:R-:W-:Y:S02]  /*0520*/  ISETP.GE.U32.AND P1, PT, R9, R14, PT ;  /* 0x0000000e0900720c */ /* 0x000fe40003f26070 */
[----:B------:R-:W0:Y:S09]  /*0530*/  F2I.FTZ.U32.TRUNC.NTZ R9, R21 ;  /* 0x0000001500097305 */ /* 0x000e32000021f000 */
[----:B------:R-:W-:-:S02]  /*0540*/  @!P2 IMAD.IADD R24, R24, 0x1, -R22 ;  /* 0x000000011818a824 */ /* 0x000fc400078e0a16 */
[----:B------:R-:W-:Y:S01]  /*0550*/  @P1 VIADD R8, R8, 0x1 ;  /* 0x0000000108081836 */ /* 0x000fe20000000000 */
[----:B------:R-:W-:-:S03]  /*0560*/  ISETP.NE.AND P1, PT, R15, RZ, PT ;  /* 0x000000ff0f00720c */ /* 0x000fc60003f25270 */
[----:B------:R-:W-:Y:S01]  /*0570*/  @!P3 IMAD.MOV R8, RZ, RZ, -R8 ;  /* 0x000000ffff08b224 */ /* 0x000fe200078e0a08 */
[----:B------:R-:W-:Y:S01]  /*0580*/  ISETP.GE.U32.AND P3, PT, R24, R3, PT ;  /* 0x000000031800720c */ /* 0x000fe20003f66070 */
[--C-:B0-----:R-:W-:Y:S01]  /*0590*/  IMAD.MOV R25, RZ, RZ, -R9.reuse ;  /* 0x000000ffff197224 */ /* 0x101fe200078e0a09 */
[----:B------:R-:W-:Y:S01]  /*05a0*/  LOP3.LUT R24, RZ, R13, RZ, 0x33, !PT ;  /* 0x0000000dff187212 */ /* 0x000fe200078e33ff */
[----:B------:R-:W-:Y:S01]  /*05b0*/  IMAD.MOV.U32 R3, RZ, RZ, R22 ;  /* 0x000000ffff037224 */ /* 0x000fe200078e0016 */
[----:B------:R-:W-:Y:S01]  /*05c0*/  SEL R21, R18, R8, !P1 ;  /* 0x0000000812157207 */ /* 0x000fe20004800000 */
[----:B------:R-:W-:Y:S02]  /*05d0*/  IMAD R25, R25, R22, RZ ;  /* 0x0000001619197224 */ /* 0x000fe400078e02ff */
[----:B------:R-:W-:Y:S01]  /*05e0*/  IMAD.MOV.U32 R8, RZ, RZ, RZ ;  /* 0x000000ffff087224 */ /* 0x000fe200078e00ff */
[----:B------:R-:W-:Y:S02]  /*05f0*/  IABS R26, R21 ;  /* 0x00000015001a7213 */ /* 0x000fe40000000000 */
[----:B------:R-:W-:Y:S01]  /*0600*/  ISETP.GE.AND P5, PT, R21, RZ, PT ;  /* 0x000000ff1500720c */ /* 0x000fe20003fa6270 */
[----:B------:R-:W-:-:S04]  /*0610*/  IMAD.HI.U32 R10, R9, R25, R8 ;  /* 0x00000019090a7227 */ /* 0x000fc800078e0008 */
[----:B------:R-:W-:-:S04]  /*0620*/  IMAD.MOV.U32 R9, RZ, RZ, R26 ;  /* 0x000000ffff097224 */ /* 0x000fc800078e001a */
[----:B------:R-:W-:-:S04]  /*0630*/  IMAD.HI.U32 R8, R10, R9, RZ ;  /* 0x000000090a087227 */ /* 0x000fc800078e00ff */
[----:B------:R-:W-:-:S04]  /*0640*/  IMAD.MOV R8, RZ, RZ, -R8 ;  /* 0x000000ffff087224 */ /* 0x000fc800078e0a08 */
[----:B------:R-:W-:-:S05]  /*0650*/  IMAD R8, R22, R8, R9 ;  /* 0x0000000816087224 */ /* 0x000fca00078e0209 */
[----:B------:R-:W-:-:S13]  /*0660*/  ISETP.GT.U32.AND P4, PT, R3, R8, PT ;  /* 0x000000080300720c */ /* 0x000fda0003f84070 */
[----:B------:R-:W-:-:S05]  /*0670*/  @!P4 IMAD.IADD R8, R8, 0x1, -R22 ;  /* 0x000000010808c824 */ /* 0x000fca00078e0a16 */
[----:B------:R-:W-:-:S13]  /*0680*/  ISETP.GT.U32.AND P4, PT, R3, R8, PT ;  /* 0x000000080300720c */ /* 0x000fda0003f84070 */
[----:B------:R-:W-:Y:S01]  /*0690*/  @!P4 IMAD.IADD R8, R8, 0x1, -R22 ;  /* 0x000000010808c824 */ /* 0x000fe200078e0a16 */
[----:B------:R-:W-:-:S03]  /*06a0*/  ISETP.NE.AND P4, PT, R13, RZ, PT ;  /* 0x000000ff0d00720c */ /* 0x000fc60003f85270 */
[----:B------:R-:W-:-:S05]  /*06b0*/  @!P5 IMAD.MOV R8, RZ, RZ, -R8 ;  /* 0x000000ffff08d224 */ /* 0x000fca00078e0a08 */
[----:B------:R-:W-:-:S05]  /*06c0*/  SEL R21, R24, R8, !P4 ;  /* 0x0000000818157207 */ /* 0x000fca0006000000 */
[----:B------:R-:W-:-:S06]  /*06d0*/  IMAD.WIDE R8, R21, 0x4, R4 ;  /* 0x0000000415087825 */ /* 0x000fcc00078e0204 */
[----:B------:R0:W2:Y:S01]  /*06e0*/  LDG.E R8, desc[UR6][R8.64] ;  /* 0x0000000608087981 */ /* 0x0000a2000c1e1900 */
[----:B------:R-:W-:Y:S01]  /*06f0*/  LOP3.LUT R22, R0, R13, RZ, 0x3c, !PT ;  /* 0x0000000d00167212 */ /* 0x000fe200078e3cff */
[----:B------:R-:W-:-:S03]  /*0700*/  @!P2 VIADD R23, R23, 0x1 ;  /* 0x000000011717a836 */ /* 0x000fc60000000000 */
[----:B------:R-:W-:Y:S01]  /*0710*/  ISETP.GE.AND P5, PT, R22, RZ, PT ;  /* 0x000000ff1600720c */ /* 0x000fe20003fa6270 */
[----:B------:R-:W-:-:S12]  /*0720*/  @P3 VIADD R23, R23, 0x1 ;  /* 0x0000000117173836 */ /* 0x000fd80000000000 */
[----:B------:R-:W-:-:S05]  /*0730*/  @!P5 IMAD.MOV R23, RZ, RZ, -R23 ;  /* 0x000000ffff17d224 */ /* 0x000fca00078e0a17 */
[----:B------:R-:W-:Y:S01]  /*0740*/  SEL R24, R24, R23, !P4 ;  /* 0x0000001718187207 */ /* 0x000fe20006000000 */
[----:B------:R-:W-:-:S03]  /*0750*/  IMAD.HI.U32 R23, R20, R19, RZ ;  /* 0x0000001314177227 */ /* 0x000fc600078e00ff */
[----:B------:R-:W-:Y:S01]  /*0760*/  IABS R25, R24 ;  /* 0x0000001800197213 */ /* 0x000fe20000000000 */
[----:B------:R-:W-:Y:S01]  /*0770*/  IMAD.MOV R26, RZ, RZ, -R23 ;  /* 0x000000ffff1a7224 */ /* 0x000fe200078e0a17 */
[----:B------:R-:W-:-:S03]  /*0780*/  LOP3.LUT R24, R24, R11, RZ, 0x3c, !PT ;  /* 0x0000000b18187212 */ /* 0x000fc600078e3cff */
[----:B------:R-:W-:Y:S01]  /*0790*/  IMAD.HI.U32 R22, R17, R25, RZ ;  /* 0x0000001911167227 */ /* 0x000fe200078e00ff */
[----:B------:R-:W-:-:S03]  /*07a0*/  ISETP.GE.AND P2, PT, R24, RZ, PT ;  /* 0x000000ff1800720c */ /* 0x000fc60003f46270 */
[----:B0-----:R-:W-:Y:S02]  /*07b0*/  IMAD.MOV R9, RZ, RZ, -R22 ;  /* 0x000000ffff097224 */ /* 0x001fe400078e0a16 */
[----:B------:R-:W-:Y:S02]  /*07c0*/  IMAD R19, R14, R26, R19 ;  /* 0x0000001a0e137224 */ /* 0x000fe400078e0213 */
[----:B------:R-:W-:-:S03]  /*07d0*/  IMAD R9, R12, R9, R25 ;  /* 0x000000090c097224 */ /* 0x000fc600078e0219 */
[----:B------:R-:W-:Y:S02]  /*07e0*/  ISETP.GT.U32.AND P5, PT, R14, R19, PT ;  /* 0x000000130e00720c */ /* 0x000fe40003fa4070 */
[----:B------:R-:W-:-:S11]  /*07f0*/  ISETP.GT.U32.AND P6, PT, R12, R9, PT ;  /* 0x000000090c00720c */ /* 0x000fd60003fc4070 */
[----:B------:R-:W-:Y:S02]  /*0800*/  @!P5 IMAD.IADD R19, R19, 0x1, -R14 ;  /* 0x000000011313d824 */ /* 0x000fe400078e0a0e */
[----:B------:R-:W-:Y:S02]  /*0810*/  @!P6 IMAD.IADD R9, R9, 0x1, -R12 ;  /* 0x000000010909e824 */ /* 0x000fe400078e0a0c */
[----:B------:R-:W-:Y:S01]  /*0820*/  @!P6 VIADD R22, R22, 0x1 ;  /* 0x000000011616e836 */ /* 0x000fe20000000000 */
[----:B------:R-:W-:Y:S01]  /*0830*/  ISETP.GE.U32.AND P3, PT, R19, R14, PT ;  /* 0x0000000e1300720c */ /* 0x000fe20003f66070 */
[----:B------:R-:W-:Y:S01]  /*0840*/  @!P5 VIADD R23, R23, 0x1 ;  /* 0x000000011717d836 */ /* 0x000fe20000000000 */
[----:B------:R-:W-:Y:S02]  /*0850*/  ISETP.GE.U32.AND P4, PT, R9, R12, PT ;  /* 0x0000000c0900720c */ /* 0x000fe40003f86070 */
[----:B------:R-:W-:-:S04]  /*0860*/  LOP3.LUT R9, R0, R15, RZ, 0x3c, !PT ;  /* 0x0000000f00097212 */ /* 0x000fc800078e3cff */
[----:B------:R-:W-:-:S05]  /*0870*/  ISETP.GE.AND P6, PT, R9, RZ, PT ;  /* 0x000000ff0900720c */ /* 0x000fca0003fc6270 */
[----:B------:R-:W-:Y:S02]  /*0880*/  @P3 VIADD R23, R23, 0x1 ;  /* 0x0000000117173836 */ /* 0x000fe40000000000 */
[----:B------:R-:W-:-:S04]  /*0890*/  @P4 VIADD R22, R22, 0x1 ;  /* 0x0000000116164836 */ /* 0x000fc80000000000 */
[----:B------:R-:W-:Y:S02]  /*08a0*/  @!P2 IMAD.MOV R22, RZ, RZ, -R22 ;  /* 0x000000ffff16a224 */ /* 0x000fe400078e0a16 */
[----:B------:R-:W-:-:S03]  /*08b0*/  @!P6 IMAD.MOV R23, RZ, RZ, -R23 ;  /* 0x000000ffff17e224 */ /* 0x000fc600078e0a17 */
[----:B------:R-:W-:Y:S02]  /*08c0*/  SEL R22, R16, R22, !P0 ;  /* 0x0000001610167207 */ /* 0x000fe40004000000 */
[----:B------:R-:W-:Y:S02]  /*08d0*/  SEL R24, R18, R23, !P1 ;  /* 0x0000001712187207 */ /* 0x000fe40004800000 */
[----:B------:R-:W-:Y:S02]  /*08e0*/  IABS R9, R22 ;  /* 0x0000001600097213 */ /* 0x000fe40000000000 */
[----:B------:R-:W-:Y:S02]  /*08f0*/  IABS R23, R24 ;  /* 0x0000001800177213 */ /* 0x000fe40000000000 */
[----:B------:R-:W-:Y:S01]  /*0900*/  LOP3.LUT R22, R22, R15, RZ, 0x3c, !PT ;  /* 0x0000000f16167212 */ /* 0x000fe200078e3cff */
[----:B------:R-:W-:-:S03]  /*0910*/  IMAD.HI.U32 R20, R20, R9, RZ ;  /* 0x0000000914147227 */ /* 0x000fc600078e00ff */
[----:B------:R-:W-:Y:S01]  /*0920*/  ISETP.GE.AND P4, PT, R22, RZ, PT ;  /* 0x000000ff1600720c */ /* 0x000fe20003f86270 */
[----:B------:R-:W-:-:S04]  /*0930*/  IMAD.HI.U32 R17, R17, R23, RZ ;  /* 0x0000001711117227 */ /* 0x000fc800078e00ff */
[----:B------:R-:W-:Y:S02]  /*0940*/  IMAD.MOV R19, RZ, RZ, -R20 ;  /* 0x000000ffff137224 */ /* 0x000fe400078e0a14 */
[----:B------:R-:W-:Y:S02]  /*0950*/  IMAD.MOV R17, RZ, RZ, -R17 ;  /* 0x000000ffff117224 */ /* 0x000fe400078e0a11 */
[----:B------:R-:W-:Y:S02]  /*0960*/  IMAD R9, R14, R19, R9 ;  /* 0x000000130e097224 */ /* 0x000fe400078e0209 */
[----:B------:R-:W-:-:S03]  /*0970*/  IMAD R17, R12, R17, R23 ;  /* 0x000000110c117224 */ /* 0x000fc600078e0217 */
[----:B------:R-:W-:Y:S02]  /*0980*/  ISETP.GT.U32.AND P3, PT, R14, R9, PT ;  /* 0x000000090e00720c */ /* 0x000fe40003f64070 */
[----:B------:R-:W-:-:S11]  /*0990*/  ISETP.GT.U32.AND P2, PT, R12, R17, PT ;  /* 0x000000110c00720c */ /* 0x000fd60003f44070 */
[----:B------:R-:W-:Y:S02]  /*09a0*/  @!P3 IMAD.IADD R9, R9, 0x1, -R14 ;  /* 0x000000010909b824 */ /* 0x000fe400078e0a0e */
[----:B------:R-:W-:Y:S02]  /*09b0*/  @!P2 IMAD.IADD R17, R17, 0x1, -R12 ;  /* 0x000000011111a824 */ /* 0x000fe400078e0a0c */
[----:B------:R-:W-:Y:S01]  /*09c0*/  @!P3 VIADD R20, R20, 0x1 ;  /* 0x000000011414b836 */ /* 0x000fe20000000000 */
[----:B------:R-:W-:Y:S02]  /*09d0*/  ISETP.GE.U32.AND P2, PT, R9, R14, PT ;  /* 0x0000000e0900720c */ /* 0x000fe40003f46070 */
[----:B------:R-:W-:Y:S02]  /*09e0*/  ISETP.GT.U32.AND P5, PT, R12, R17, PT ;  /* 0x000000110c00720c */ /* 0x000fe40003fa4070 */
[----:B------:R-:W-:-:S09]  /*09f0*/  ISETP.GE.AND P3, PT, R24, RZ, PT ;  /* 0x000000ff1800720c */ /* 0x000fd20003f66270 */
[----:B------:R-:W-:Y:S02]  /*0a00*/  @P2 VIADD R20, R20, 0x1 ;  /* 0x0000000114142836 */ /* 0x000fe40000000000 */
[----:B------:R-:W-:Y:S02]  /*0a10*/  @!P5 IMAD.IADD R17, R17, 0x1, -R12 ;  /* 0x000000011111d824 */ /* 0x000fe400078e0a0c */
[----:B------:R-:W-:Y:S02]  /*0a20*/  @!P4 IMAD.MOV R20, RZ, RZ, -R20 ;  /* 0x000000ffff14c224 */ /* 0x000fe400078e0a14 */
[----:B------:R-:W-:Y:S02]  /*0a30*/  @!P3 IMAD.MOV R17, RZ, RZ, -R17 ;  /* 0x000000ffff11b224 */ /* 0x000fe400078e0a11 */
[----:B------:R-:W-:Y:S01]  /*0a40*/  IMAD.MOV R12, RZ, RZ, -R24 ;  /* 0x000000ffff0c7224 */ /* 0x000fe200078e0a18 */
[----:B------:R-:W-:Y:S02]  /*0a50*/  SEL R18, R18, R20, !P1 ;  /* 0x0000001412127207 */ /* 0x000fe40004800000 */
[----:B------:R-:W-:Y:S01]  /*0a60*/  SEL R16, R16, R17, !P0 ;  /* 0x0000001110107207 */ /* 0x000fe20004000000 */
[----:B------:R-:W-:-:S02]  /*0a70*/  IMAD R12, R15, R12, R0 ;  /* 0x0000000c0f0c7224 */ /* 0x000fc400078e0200 */
[----:B------:R-:W-:Y:S02]  /*0a80*/  IMAD R21, R18, R13, R21 ;  /* 0x0000000d12157224 */ /* 0x000fe400078e0215 */
[----:B------:R-:W-:Y:S02]  /*0a90*/  IMAD.IADD R0, R2, 0x1, R0 ;  /* 0x0000000102007824 */ /* 0x000fe400078e0200 */
[----:B------:R-:W-:-:S03]  /*0aa0*/  IMAD R16, R21, R11, R16 ;  /* 0x0000000b15107224 */ /* 0x000fc600078e0210 */
[----:B------:R-:W-:Y:S01]  /*0ab0*/  ISETP.GE.AND P0, PT, R0, UR4, PT ;  /* 0x0000000400007c0c */ /* 0x000fe2000bf06270 */
[----:B------:R-:W-:Y:S02]  /*0ac0*/  IMAD R9, R16, R15, R12 ;  /* 0x0000000f10097224 */ /* 0x000fe400078e020c */
[----:B--2---:R-:W-:Y:S02]  /*0ad0*/  FADD R17, RZ, R8 ;  /* 0x00000008ff117221 */ /* 0x004fe40000000000 */
[----:B------:R-:W-:-:S05]  /*0ae0*/  IMAD.WIDE R8, R9, 0x4, R6 ;  /* 0x0000000409087825 */ /* 0x000fca00078e0206 */
[----:B------:R1:W-:Y:S03]  /*0af0*/  STG.E desc[UR6][R8.64], R17 ;  /* 0x0000001108007986 */ /* 0x0003e6000c101906 */
[----:B------:R-:W-:Y:S05]  /*0b00*/  @!P0 BRA `(.L_x_25) ;  /* 0xfffffff400b48947 */ /* 0x000fea000383ffff */
[----:B------:R-:W-:Y:S05]  /*0b10*/  EXIT ;  /* 0x000000000000794d */ /* 0x000fea0003800000 */
.L_x_24:
[----:B0-----:R-:W0:Y:S01]  /*0b20*/  LDC R13, c[0x0][0x3b4] ;  /* 0x0000ed00ff0d7b82 */ /* 0x001e220000000800 */
[----:B------:R-:W-:Y:S01]  /*0b30*/  IABS R15, R0 ;  /* 0x00000000000f7213 */ /* 0x000fe20000000000 */
[----:B------:R-:W1:Y:S01]  /*0b40*/  LDCU.64 UR4, c[0x0][0x3a8] ;  /* 0x00007500ff0477ac */ /* 0x000e620008000a00 */
[----:B------:R-:W-:Y:S01]  /*0b50*/  IMAD.MOV.U32 R33, RZ, RZ, RZ ;  /* 0x000000ffff217224 */ /* 0x000fe200078e00ff */
[----:B------:R-:W2:Y:S04]  /*0b60*/  LDCU UR8, c[0x0][0x3b0] ;  /* 0x00007600ff0877ac */ /* 0x000ea80008000800 */
[----:B------:R-:W3:Y:S08]  /*0b70*/  LDC R17, c[0x0][0x3bc] ;  /* 0x0000ef00ff117b82 */ /* 0x000ef00000000800 */
[----:B------:R-:W4:Y:S01]  /*0b80*/  LDC R5, c[0x0][0x3b8] ;  /* 0x0000ee00ff057b82 */ /* 0x000f220000000800 */
[----:B0-----:R-:W-:-:S04]  /*0b90*/  IABS R3, R13 ;  /* 0x0000000d00037213 */ /* 0x001fc80000000000 */
[----:B------:R-:W0:Y:S01]  /*0ba0*/  I2F.RP R9, R3 ;  /* 0x0000000300097306 */ /* 0x000e220000209400 */
[----:B---3--:R-:W-:-:S07]  /*0bb0*/  IABS R4, R17 ;  /* 0x0000001100047213 */ /* 0x008fce0000000000 */
[----:B------:R-:W3:Y:S08]  /*0bc0*/  I2F.RP R8, R4 ;  /* 0x0000000400087306 */ /* 0x000ef00000209400 */
[----:B0-----:R-:W0:Y:S08]  /*0bd0*/  MUFU.RCP R9, R9 ;  /* 0x0000000900097308 */ /* 0x001e300000001000 */
[----:B---3--:R-:W3:Y:S01]  /*0be0*/  MUFU.RCP R8, R8 ;  /* 0x0000000800087308 */ /* 0x008ee20000001000 */
[----:B0-----:R-:W-:-:S07]  /*0bf0*/  VIADD R10, R9, 0xffffffe ;  /* 0x0ffffffe090a7836 */ /* 0x001fce0000000000 */
[----:B------:R0:W5:Y:S01]  /*0c00*/  F2I.FTZ.U32.TRUNC.NTZ R11, R10 ;  /* 0x0000000a000b7305 */ /* 0x000162000021f000 */
[----:B---3--:R-:W-:Y:S01]  /*0c10*/  VIADD R6, R8, 0xffffffe ;  /* 0x0ffffffe08067836 */ /* 0x008fe20000000000 */
[----:B----4-:R-:W-:-:S06]  /*0c20*/  IABS R8, R5 ;  /* 0x0000000500087213 */ /* 0x010fcc0000000000 */
[----:B------:R3:W4:Y:S01]  /*0c30*/  F2I.FTZ.U32.TRUNC.NTZ R7, R6 ;  /* 0x0000000600077305 */ /* 0x000722000021f000 */
[----:B0-----:R-:W-:Y:S02]  /*0c40*/  IMAD.MOV.U32 R10, RZ, RZ, RZ ;  /* 0x000000ffff0a7224 */ /* 0x001fe400078e00ff */
[----:B-----5:R-:W-:-:S05]  /*0c50*/  IMAD.MOV R12, RZ, RZ, -R11 ;  /* 0x000000ffff0c7224 */ /* 0x020fca00078e0a0b */
[----:B------:R-:W0:Y:S01]  /*0c60*/  I2F.RP R16, R8 ;  /* 0x0000000800107306 */ /* 0x000e220000209400 */
[----:B---3--:R-:W-:Y:S02]  /*0c70*/  IMAD.MOV.U32 R6, RZ, RZ, RZ ;  /* 0x000000ffff067224 */ /* 0x008fe400078e00ff */
[----:B------:R-:W-:Y:S02]  /*0c80*/  IMAD R9, R12, R3, RZ ;  /* 0x000000030c097224 */ /* 0x000fe400078e02ff */
[----:B----4-:R-:W-:Y:S02]  /*0c90*/  IMAD.MOV R12, RZ, RZ, -R7 ;  /* 0x000000ffff0c7224 */ /* 0x010fe400078e0a07 */
[----:B------:R-:W-:-:S04]  /*0ca0*/  IMAD.HI.U32 R10, R11, R9, R10 ;  /* 0x000000090b0a7227 */ /* 0x000fc800078e000a */
[----:B------:R-:W-:Y:S02]  /*0cb0*/  IMAD.MOV.U32 R11, RZ, RZ, R12 ;  /* 0x000000ffff0b7224 */ /* 0x000fe400078e000c */
[----:B------:R-:W-:Y:S01]  /*0cc0*/  IMAD.HI.U32 R12, R10, R15, RZ ;  /* 0x0000000f0a0c7227 */ /* 0x000fe200078e00ff */
[----:B0-----:R-:W0:Y:S03]  /*0cd0*/  MUFU.RCP R16, R16 ;  /* 0x0000001000107308 */ /* 0x001e260000001000 */
[----:B------:R-:W-:-:S04]  /*0ce0*/  IMAD R11, R11, R4, RZ ;  /* 0x000000040b0b7224 */ /* 0x000fc800078e02ff */
[----:B------:R-:W-:-:S04]  /*0cf0*/  IMAD.HI.U32 R11, R7, R11, R6 ;  /* 0x0000000b070b7227 */ /* 0x000fc800078e0006 */
[----:B------:R-:W-:Y:S02]  /*0d00*/  IMAD.MOV R6, RZ, RZ, -R12 ;  /* 0x000000ffff067224 */ /* 0x000fe400078e0a0c */
[----:B------:R-:W-:-:S04]  /*0d10*/  IMAD.HI.U32 R14, R11, R15, RZ ;  /* 0x0000000f0b0e7227 */ /* 0x000fc800078e00ff */
[C-C-:B------:R-:W-:Y:S02]  /*0d20*/  IMAD R6, R3.reuse, R6, R15.reuse ;  /* 0x0000000603067224 */ /* 0x140fe400078e020f */
[----:B------:R-:W-:Y:S02]  /*0d30*/  IMAD.MOV R9, RZ, RZ, -R14 ;  /* 0x000000ffff097224 */ /* 0x000fe400078e0a0e */
[----:B0-----:R-:W-:Y:S01]  /*0d40*/  VIADD R7, R16, 0xffffffe ;  /* 0x0ffffffe10077836 */ /* 0x001fe20000000000 */
[----:B------:R-:W-:Y:S01]  /*0d50*/  ISETP.GT.U32.AND P0, PT, R3, R6, PT ;  /* 0x000000060300720c */ /* 0x000fe20003f04070 */
[----:B------:R-:W-:-:S04]  /*0d60*/  IMAD R9, R4, R9, R15 ;  /* 0x0000000904097224 */ /* 0x000fc800078e020f */
[----:B------:R-:W0:Y:S01]  /*0d70*/  F2I.FTZ.U32.TRUNC.NTZ R7, R7 ;  /* 0x0000000700077305 */ /* 0x000e22000021f000 */
[----:B------:R-:W-:-:S07]  /*0d80*/  ISETP.GT.U32.AND P2, PT, R4, R9, PT ;  /* 0x000000090400720c */ /* 0x000fce0003f44070 */
[----:B------:R-:W-:Y:S02]  /*0d90*/  @!P0 IMAD.IADD R6, R6, 0x1, -R3 ;  /* 0x0000000106068824 */ /* 0x000fe400078e0a03 */
[----:B------:R-:W-:-:S03]  /*0da0*/  @!P0 VIADD R12, R12, 0x1 ;  /* 0x000000010c0c8836 */ /* 0x000fc60000000000 */
[----:B------:R-:W-:Y:S01]  /*0db0*/  ISETP.GE.U32.AND P1, PT, R6, R3, PT ;  /* 0x000000030600720c */ /* 0x000fe20003f26070 */
[----:B------:R-:W-:Y:S01]  /*0dc0*/  @!P2 IMAD.IADD R9, R9, 0x1, -R4 ;  /* 0x000000010909a824 */ /* 0x000fe200078e0a04 */
[----:B------:R-:W-:Y:S01]  /*0dd0*/  LOP3.LUT R6, R0, R13, RZ, 0x3c, !PT ;  /* 0x0000000d00067212 */ /* 0x000fe200078e3cff */
[----:B0-----:R-:W-:Y:S02]  /*0de0*/  IMAD.MOV R19, RZ, RZ, -R7 ;  /* 0x000000ffff137224 */ /* 0x001fe400078e0a07 */
[----:B------:R-:W-:Y:S01]  /*0df0*/  @!P2 VIADD R14, R14, 0x1 ;  /* 0x000000010e0ea836 */ /* 0x000fe20000000000 */
[----:B------:R-:W-:Y:S01]  /*0e00*/  ISETP.GE.AND P4, PT, R6, RZ, PT ;  /* 0x000000ff0600720c */ /* 0x000fe20003f86270 */
[----:B------:R-:W-:Y:S01]  /*0e10*/  IMAD R19, R19, R8, RZ ;  /* 0x0000000813137224 */ /* 0x000fe200078e02ff */
[----:B------:R-:W-:Y:S02]  /*0e20*/  ISETP.GE.U32.AND P0, PT, R9, R4, PT ;  /* 0x000000040900720c */ /* 0x000fe40003f06070 */
[----:B------:R-:W-:-:S02]  /*0e30*/  LOP3.LUT R6, R0, R17, RZ, 0x3c, !PT ;  /* 0x0000001100067212 */ /* 0x000fc400078e3cff */
[----:B------:R-:W-:Y:S01]  /*0e40*/  LOP3.LUT R9, RZ, R13, RZ, 0x33, !PT ;  /* 0x0000000dff097212 */ /* 0x000fe200078e33ff */
[----:B------:R-:W-:Y:S01]  /*0e50*/  @P1 VIADD R12, R12, 0x1 ;  /* 0x000000010c0c1836 */ /* 0x000fe20000000000 */
[----:B------:R-:W-:Y:S02]  /*0e60*/  ISETP.NE.AND P1, PT, R13, RZ, PT ;  /* 0x000000ff0d00720c */ /* 0x000fe40003f25270 */
[----:B------:R-:W-:Y:S01]  /*0e70*/  ISETP.GE.AND P3, PT, R6, RZ, PT ;  /* 0x000000ff0600720c */ /* 0x000fe20003f66270 */
[----:B------:R-:W-:Y:S02]  /*0e80*/  IMAD.MOV.U32 R6, RZ, RZ, RZ ;  /* 0x000000ffff067224 */ /* 0x000fe400078e00ff */
[----:B------:R-:W-:Y:S02]  /*0e90*/  @!P4 IMAD.MOV R12, RZ, RZ, -R12 ;  /* 0x000000ffff0cc224 */ /* 0x000fe400078e0a0c */
[----:B------:R-:W-:Y:S01]  /*0ea0*/  @P0 VIADD R14, R14, 0x1 ;  /* 0x000000010e0e0836 */ /* 0x000fe20000000000 */
[----:B------:R-:W-:-:S02]  /*0eb0*/  ISETP.NE.AND P0, PT, R17, RZ, PT ;  /* 0x000000ff1100720c */ /* 0x000fc40003f05270 */
[----:B------:R-:W-:Y:S01]  /*0ec0*/  SEL R20, R9, R12, !P1 ;  /* 0x0000000c09147207 */ /* 0x000fe20004800000 */
[----:B------:R-:W-:Y:S01]  /*0ed0*/  IMAD.HI.U32 R12, R7, R19, R6 ;  /* 0x00000013070c7227 */ /* 0x000fe200078e0006 */
[----:B------:R-:W-:Y:S02]  /*0ee0*/  LOP3.LUT R6, RZ, R17, RZ, 0x33, !PT ;  /* 0x00000011ff067212 */ /* 0x000fe400078e33ff */
[----:B------:R-:W-:Y:S01]  /*0ef0*/  IABS R7, R20 ;  /* 0x0000001400077213 */ /* 0x000fe20000000000 */
[----:B------:R-:W-:Y:S01]  /*0f00*/  @!P3 IMAD.MOV R14, RZ, RZ, -R14 ;  /* 0x000000ffff0eb224 */ /* 0x000fe200078e0a0e */
[----:B------:R-:W-:Y:S01]  /*0f10*/  LOP3.LUT R20, R20, R5, RZ, 0x3c, !PT ;  /* 0x0000000514147212 */ /* 0x000fe200078e3cff */
[----:B------:R-:W-:-:S03]  /*0f20*/  IMAD.HI.U32 R19, R12, R15, RZ ;  /* 0x0000000f0c137227 */ /* 0x000fc600078e00ff */
[----:B------:R-:W-:Y:S01]  /*0f30*/  SEL R14, R6, R14, !P0 ;  /* 0x0000000e060e7207 */ /* 0x000fe20004000000 */
[----:B------:R-:W-:Y:S02]  /*0f40*/  IMAD.MOV.U32 R17, RZ, RZ, R7 ;  /* 0x000000ffff117224 */ /* 0x000fe400078e0007 */
[----:B------:R-:W-:Y:S01]  /*0f50*/  IMAD.MOV R21, RZ, RZ, -R19 ;  /* 0x000000ffff157224 */ /* 0x000fe200078e0a13 */
[----:B------:R-:W-:Y:S01]  /*0f60*/  IABS R18, R14 ;  /* 0x0000000e00127213 */ /* 0x000fe20000000000 */
[----:B------:R-:W-:Y:S01]  /*0f70*/  IMAD.HI.U32 R7, R12, R17, RZ ;  /* 0x000000110c077227 */ /* 0x000fe200078e00ff */
[----:B------:R-:W-:Y:S02]  /*0f80*/  LOP3.LUT R13, R14, R13, RZ, 0x3c, !PT ;  /* 0x0000000d0e0d7212 */ /* 0x000fe400078e3cff */
[----:B------:R-:W-:Y:S01]  /*0f90*/  LOP3.LUT R14, R0, R5, RZ, 0x3c, !PT ;  /* 0x00000005000e7212 */ /* 0x000fe200078e3cff */
[----:B------:R-:W-:Y:S02]  /*0fa0*/  IMAD.MOV R16, RZ, RZ, -R7 ;  /* 0x000000ffff107224 */ /* 0x000fe400078e0a07 */
[----:B------:R-:W-:-:S02]  /*0fb0*/  IMAD R15, R8, R21, R15 ;  /* 0x00000015080f7224 */ /* 0x000fc400078e020f */
[----:B------:R-:W-:Y:S02]  /*0fc0*/  IMAD R17, R8, R16, R17 ;  /* 0x0000001008117224 */ /* 0x000fe400078e0211 */
[----:B------:R-:W-:Y:S01]  /*0fd0*/  IMAD.HI.U32 R16, R10, R18, RZ ;  /* 0x000000120a107227 */ /* 0x000fe200078e00ff */
[C---:B------:R-:W-:Y:S02]  /*0fe0*/  ISETP.GT.U32.AND P2, PT, R8.reuse, R15, PT ;  /* 0x0000000f0800720c */ /* 0x040fe40003f44070 */
[----:B------:R-:W-:Y:S01]  /*0ff0*/  ISETP.GT.U32.AND P5, PT, R8, R17, PT ;  /* 0x000000110800720c */ /* 0x000fe20003fa4070 */
[----:B------:R-:W-:-:S04]  /*1000*/  IMAD.MOV R21, RZ, RZ, -R16 ;  /* 0x000000ffff157224 */ /* 0x000fc800078e0a10 */
[----:B------:R-:W-:-:S05]  /*1010*/  IMAD R18, R3, R21, R18 ;  /* 0x0000001503127224 */ /* 0x000fca00078e0212 */
[----:B------:R-:W-:Y:S01]  /*1020*/  ISETP.GT.U32.AND P4, PT, R3, R18, PT ;  /* 0x000000120300720c */ /* 0x000fe20003f84070 */
[--C-:B------:R-:W-:Y:S02]  /*1030*/  @!P2 IMAD.IADD R15, R15, 0x1, -R8.reuse ;  /* 0x000000010f0fa824 */ /* 0x100fe400078e0a08 */
[----:B------:R-:W-:Y:S02]  /*1040*/  @!P5 IMAD.IADD R17, R17, 0x1, -R8 ;  /* 0x000000011111d824 */ /* 0x000fe400078e0a08 */
[----:B------:R-:W-:Y:S01]  /*1050*/  @!P5 VIADD R7, R7, 0x1 ;  /* 0x000000010707d836 */ /* 0x000fe20000000000 */
[-C--:B------:R-:W-:Y:S01]  /*1060*/  ISETP.GE.U32.AND P6, PT, R15, R8.reuse, PT ;  /* 0x000000080f00720c */ /* 0x080fe20003fc6070 */
[----:B------:R-:W-:Y:S01]  /*1070*/  @!P2 VIADD R19, R19, 0x1 ;  /* 0x000000011313a836 */ /* 0x000fe20000000000 */
[----:B------:R-:W-:Y:S02]  /*1080*/  ISETP.GE.U32.AND P3, PT, R17, R8, PT ;  /* 0x000000081100720c */ /* 0x000fe40003f66070 */
[----:B------:R-:W-:-:S03]  /*1090*/  ISETP.GE.AND P2, PT, R13, RZ, PT ;  /* 0x000000ff0d00720c */ /* 0x000fc60003f46270 */
[----:B------:R-:W-:Y:S02]  /*10a0*/  @!P4 IMAD.IADD R18, R18, 0x1, -R3 ;  /* 0x000000011212c824 */ /* 0x000fe400078e0a03 */
[----:B------:R-:W-:Y:S01]  /*10b0*/  @!P4 VIADD R16, R16, 0x1 ;  /* 0x000000011010c836 */ /* 0x000fe20000000000 */
[----:B------:R-:W-:Y:S02]  /*10c0*/  ISETP.GE.AND P4, PT, R20, RZ, PT ;  /* 0x000000ff1400720c */ /* 0x000fe40003f86270 */
[----:B------:R-:W-:Y:S01]  /*10d0*/  ISETP.GE.U32.AND P5, PT, R18, R3, PT ;  /* 0x000000031200720c */ /* 0x000fe20003fa6070 */
[----:B------:R-:W-:Y:S01]  /*10e0*/  @P6 VIADD R19, R19, 0x1 ;  /* 0x0000000113136836 */ /* 0x000fe20000000000 */
[----:B------:R-:W-:Y:S01]  /*10f0*/  ISETP.NE.AND P6, PT, R5, RZ, PT ;  /* 0x000000ff0500720c */ /* 0x000fe20003fc5270 */
[----:B------:R-:W-:Y:S01]  /*1100*/  @P3 VIADD R7, R7, 0x1 ;  /* 0x0000000107073836 */ /* 0x000fe20000000000 */
[----:B------:R-:W-:-:S03]  /*1110*/  ISETP.GE.AND P3, PT, R14, RZ, PT ;  /* 0x000000ff0e00720c */ /* 0x000fc60003f66270 */
[----:B------:R-:W-:Y:S01]  /*1120*/  IMAD.MOV.U32 R14, RZ, RZ, R7 ;  /* 0x000000ffff0e7224 */ /* 0x000fe200078e0007 */
[----:B------:R-:W-:-:S03]  /*1130*/  LOP3.LUT R7, RZ, R5, RZ, 0x33, !PT ;  /* 0x00000005ff077212 */ /* 0x000fc600078e33ff */
[----:B------:R-:W-:Y:S02]  /*1140*/  @!P4 IMAD.MOV R14, RZ, RZ, -R14 ;  /* 0x000000ffff0ec224 */ /* 0x000fe400078e0a0e */
[----:B------:R-:W-:-:S03]  /*1150*/  @P5 VIADD R16, R16, 0x1 ;  /* 0x0000000110105836 */ /* 0x000fc60000000000 */
[----:B------:R-:W-:Y:S01]  /*1160*/  SEL R17, R7, R14, !P6 ;  /* 0x0000000e07117207 */ /* 0x000fe20007000000 */
[----:B------:R-:W-:Y:S02]  /*1170*/  @!P3 IMAD.MOV R19, RZ, RZ, -R19 ;  /* 0x000000ffff13b224 */ /* 0x000fe400078e0a13 */
[----:B------:R-:W-:-:S03]  /*1180*/  @!P2 IMAD.MOV R16, RZ, RZ, -R16 ;  /* 0x000000ffff10a224 */ /* 0x000fc600078e0a10 */
[----:B------:R-:W-:Y:S02]  /*1190*/  SEL R14, R7, R19, !P6 ;  /* 0x00000013070e7207 */ /* 0x000fe40007000000 */
[----:B------:R-:W-:Y:S02]  /*11a0*/  IABS R19, R17 ;  /* 0x0000001100137213 */ /* 0x000fe40000000000 */
[----:B------:R-:W-:Y:S02]  /*11b0*/  SEL R16, R9, R16, !P1 ;  /* 0x0000001009107207 */ /* 0x000fe40004800000 */
[----:B------:R-:W-:Y:S01]  /*11c0*/  IABS R18, R14 ;  /* 0x0000000e00127213 */ /* 0x000fe20000000000 */
[----:B------:R-:W-:Y:S01]  /*11d0*/  IMAD.HI.U32 R11, R11, R19, RZ ;  /* 0x000000130b0b7227 */ /* 0x000fe200078e00ff */
[----:B------:R-:W-:-:S03]  /*11e0*/  IABS R13, R16 ;  /* 0x00000010000d7213 */ /* 0x000fc60000000000 */
[----:B------:R-:W-:Y:S02]  /*11f0*/  IMAD.MOV R11, RZ, RZ, -R11 ;  /* 0x000000ffff0b7224 */ /* 0x000fe400078e0a0b */
[----:B------:R-:W-:-:S04]  /*1200*/  IMAD.HI.U32 R10, R10, R18, RZ ;  /* 0x000000120a0a7227 */ /* 0x000fc800078e00ff */
[----:B------:R-:W-:Y:S02]  /*1210*/  IMAD R19, R4, R11, R19 ;  /* 0x0000000b04137224 */ /* 0x000fe400078e0213 */
[----:B------:R-:W-:-:S03]  /*1220*/  IMAD.HI.U32 R15, R12, R13, RZ ;  /* 0x0000000d0c0f7227 */ /* 0x000fc600078e00ff */
[----:B------:R-:W-:Y:S01]  /*1230*/  ISETP.GT.U32.AND P2, PT, R4, R19, PT ;  /* 0x000000130400720c */ /* 0x000fe20003f44070 */
[----:B------:R-:W-:Y:S02]  /*1240*/  IMAD.MOV R10, RZ, RZ, -R10 ;  /* 0x000000ffff0a7224 */ /* 0x000fe400078e0a0a */
[----:B------:R-:W-:Y:S02]  /*1250*/  IMAD.MOV R11, RZ, RZ, -R15 ;  /* 0x000000ffff0b7224 */ /* 0x000fe400078e0a0f */
[C---:B------:R-:W-:Y:S02]  /*1260*/  IMAD R18, R3.reuse, R10, R18 ;  /* 0x0000000a03127224 */ /* 0x040fe400078e0212 */
[----:B------:R-:W-:Y:S02]  /*1270*/  IMAD R11, R8, R11, R13 ;  /* 0x0000000b080b7224 */ /* 0x000fe400078e020d */
[----:B------:R-:W0:Y:S01]  /*1280*/  LDC.64 R12, c[0x0][0x3c8] ;  /* 0x0000f200ff0c7b82 */ /* 0x000e220000000a00 */
[----:B------:R-:W-:-:S02]  /*1290*/  ISETP.GT.U32.AND P4, PT, R3, R18, PT ;  /* 0x000000120300720c */ /* 0x000fc40003f84070 */
[----:B------:R-:W-:Y:S01]  /*12a0*/  ISETP.GT.U32.AND P5, PT, R8, R11, PT ;  /* 0x0000000b0800720c */ /* 0x000fe20003fa4070 */
[----:B------:R-:W-:-:S05]  /*12b0*/  @!P2 IMAD.IADD R19, R19, 0x1, -R4 ;  /* 0x000000011313a824 */ /* 0x000fca00078e0a04 */
[----:B------:R-:W-:-:S05]  /*12c0*/  ISETP.GT.U32.AND P3, PT, R4, R19, PT ;  /* 0x000000130400720c */ /* 0x000fca0003f64070 */
[----:B------:R-:W-:Y:S02]  /*12d0*/  @!P4 IMAD.IADD R18, R18, 0x1, -R3 ;  /* 0x000000011212c824 */ /* 0x000fe400078e0a03 */
[----:B------:R-:W-:Y:S02]  /*12e0*/  @!P5 IMAD.IADD R11, R11, 0x1, -R8 ;  /* 0x000000010b0bd824 */ /* 0x000fe400078e0a08 */
[----:B------:R-:W-:Y:S01]  /*12f0*/  @!P5 VIADD R15, R15, 0x1 ;  /* 0x000000010f0fd836 */ /* 0x000fe20000000000 */
[----:B------:R-:W-:Y:S02]  /*1300*/  ISETP.GT.U32.AND P4, PT, R3, R18, PT ;  /* 0x000000120300720c */ /* 0x000fe40003f84070 */
[----:B------:R-:W-:Y:S01]  /*1310*/  ISETP.GE.U32.AND P2, PT, R11, R8, PT ;  /* 0x000000080b00720c */ /* 0x000fe20003f46070 */
[----:B------:R-:W-:Y:S01]  /*1320*/  @!P3 IMAD.IADD R19, R19, 0x1, -R4 ;  /* 0x000000011313b824 */ /* 0x000fe200078e0a04 */
[----:B------:R-:W0:Y:S01]  /*1330*/  LDC.64 R10, c[0x0][0x3d0] ;  /* 0x0000f400ff0a7b82 */ /* 0x000e220000000a00 */
[----:B------:R-:W-:-:S02]  /*1340*/  LOP3.LUT R4, R16, R5, RZ, 0x3c, !PT ;  /* 0x0000000510047212 */ /* 0x000fc400078e3cff */
[----:B------:R-:W-:Y:S02]  /*1350*/  ISETP.GE.AND P5, PT, R17, RZ, PT ;  /* 0x000000ff1100720c */ /* 0x000fe40003fa6270 */
[----:B------:R-:W-:-:S03]  /*1360*/  ISETP.GE.AND P3, PT, R14, RZ, PT ;  /* 0x000000ff0e00720c */ /* 0x000fc60003f66270 */
[----:B------:R-:W3:Y:S01]  /*1370*/  LDC.64 R16, c[0x0][0x3c0] ;  /* 0x0000f000ff107b82 */ /* 0x000ee20000000a00 */
[----:B------:R-:W-:Y:S01]  /*1380*/  @!P4 IMAD.IADD R18, R18, 0x1, -R3 ;  /* 0x000000011212c824 */ /* 0x000fe200078e0a03 */
[----:B------:R-:W-:Y:S01]  /*1390*/  ISETP.GE.AND P4, PT, R4, RZ, PT ;  /* 0x000000ff0400720c */ /* 0x000fe20003f86270 */
[----:B------:R-:W-:Y:S02]  /*13a0*/  IMAD.MOV R3, RZ, RZ, -R14 ;  /* 0x000000ffff037224 */ /* 0x000fe400078e0a0e */
[----:B------:R-:W-:Y:S02]  /*13b0*/  @P2 VIADD R15, R15, 0x1 ;  /* 0x000000010f0f2836 */ /* 0x000fe40000000000 */
[----:B------:R-:W-:Y:S02]  /*13c0*/  IMAD R3, R5, R3, R0 ;  /* 0x0000000305037224 */ /* 0x000fe400078e0200 */
[----:B------:R-:W-:Y:S02]  /*13d0*/  @!P5 IMAD.MOV R19, RZ, RZ, -R19 ;  /* 0x000000ffff13d224 */ /* 0x000fe400078e0a13 */
[----:B------:R-:W-:-:S02]  /*13e0*/  @!P3 IMAD.MOV R18, RZ, RZ, -R18 ;  /* 0x000000ffff12b224 */ /* 0x000fc400078e0a12 */
[----:B------:R-:W-:Y:S01]  /*13f0*/  IMAD.MOV R23, RZ, RZ, -R3 ;  /* 0x000000ffff177224 */ /* 0x000fe200078e0a03 */
[----:B------:R-:W-:Y:S01]  /*1400*/  SEL R5, R6, R19, !P0 ;  /* 0x0000001306057207 */ /* 0x000fe20004000000 */
[----:B------:R-:W-:Y:S01]  /*1410*/  @!P4 IMAD.MOV R15, RZ, RZ, -R15 ;  /* 0x000000ffff0fc224 */ /* 0x000fe200078e0a0f */
[----:B------:R-:W-:Y:S01]  /*1420*/  SEL R4, R9, R18, !P1 ;  /* 0x0000001209047207 */ /* 0x000fe20004800000 */
[----:B0-----:R-:W-:Y:S01]  /*1430*/  IMAD R20, R3, R13, -R11 ;  /* 0x0000000d03147224 */ /* 0x001fe200078e0a0b */
[----:B------:R-:W0:Y:S02]  /*1440*/  LDC.64 R18, c[0x0][0x3c0] ;  /* 0x0000f000ff127b82 */ /* 0x000e240000000a00 */
[----:B------:R-:W-:Y:S01]  /*1450*/  SEL R6, R7, R15, !P6 ;  /* 0x0000000f07067207 */ /* 0x000fe20007000000 */
[----:B------:R-:W-:Y:S01]  /*1460*/  IMAD R21, R4, R12, -R10 ;  /* 0x0000000c04157224 */ /* 0x000fe200078e0a0a */
[--C-:B------:R-:W-:Y:S01]  /*1470*/  SHF.R.S32.HI R8, RZ, 0x1f, R20.reuse ;  /* 0x0000001fff087819 */ /* 0x100fe20000011414 */
[----:B------:R-:W-:Y:S01]  /*1480*/  IMAD.MOV R9, RZ, RZ, -R20 ;  /* 0x000000ffff097224 */ /* 0x000fe200078e0a14 */
[----:B------:R-:W-:Y:S01]  /*1490*/  VIMNMX R7, PT, PT, RZ, R20, !PT ;  /* 0x00000014ff077248 */ /* 0x000fe20007fe0100 */
[----:B---3--:R-:W-:Y:S01]  /*14a0*/  IMAD.IADD R22, R20, 0x1, R17 ;  /* 0x0000000114167824 */ /* 0x008fe200078e0211 */
[----:B------:R-:W3:Y:S01]  /*14b0*/  LDC.64 R14, c[0x0][0x3a8] ;  /* 0x0000ea00ff0e7b82 */ /* 0x000ee20000000a00 */
[----:B------:R-:W-:Y:S01]  /*14c0*/  IMAD.IADD R12, R21, 0x1, R16 ;  /* 0x00000001150c7824 */ /* 0x000fe200078e0210 */
[----:B------:R-:W-:Y:S01]  /*14d0*/  LOP3.LUT R8, R8, R9, RZ, 0xc0, !PT ;  /* 0x0000000908087212 */ /* 0x000fe200078ec0ff */
[----:B------:R-:W-:Y:S01]  /*14e0*/  IMAD.MOV R26, RZ, RZ, -R21 ;  /* 0x000000ffff1a7224 */ /* 0x000fe200078e0a15 */
[----:B-1----:R-:W-:-:S02]  /*14f0*/  VIMNMX R10, PT, PT, R22, UR5, PT ;  /* 0x00000005160a7c48 */ /* 0x002fc4000bfe0100 */
[----:B------:R-:W-:Y:S02]  /*1500*/  ISETP.GT.AND P3, PT, R22, UR5, PT ;  /* 0x0000000516007c0c */ /* 0x000fe4000bf64270 */
[----:B------:R-:W-:Y:S01]  /*1510*/  ISETP.GT.AND P2, PT, R12, UR4, PT ;  /* 0x000000040c007c0c */ /* 0x000fe2000bf44270 */
[----:B------:R-:W-:Y:S01]  /*1520*/  IMAD.IADD R9, R10, 0x1, -R7 ;  /* 0x000000010a097824 */ /* 0x000fe200078e0a07 */
[C---:B------:R-:W-:Y:S01]  /*1530*/  IADD3 R24, PT, PT, R7.reuse, 0x3, R11 ;  /* 0x0000000307187810 */ /* 0x040fe20007ffe00b */
[----:B------:R-:W-:Y:S01]  /*1540*/  IMAD.IADD R22, R7, 0x1, -R10 ;  /* 0x0000000107167824 */ /* 0x000fe200078e0a0a */
[----:B------:R-:W-:Y:S02]  /*1550*/  SHF.R.S32.HI R11, RZ, 0x1f, R21 ;  /* 0x0000001fff0b7819 */ /* 0x000fe40000011415 */
[----:B------:R-:W-:Y:S01]  /*1560*/  LOP3.LUT R12, R9, 0x7, RZ, 0xc0, !PT ;  /* 0x00000007090c7812 */ /* 0x000fe200078ec0ff */
[----:B------:R-:W-:Y:S01]  /*1570*/  IMAD R10, R13, R23, R24 ;  /* 0x000000170d0a7224 */ /* 0x000fe200078e0218 */
[----:B------:R-:W-:-:S02]  /*1580*/  LOP3.LUT R11, R11, R26, RZ, 0xc0, !PT ;  /* 0x0000001a0b0b7212 */ /* 0x000fc400078ec0ff */
[----:B------:R-:W-:Y:S01]  /*1590*/  ISETP.GT.U32.AND P0, PT, R22, -0x8, PT ;  /* 0xfffffff81600780c */ /* 0x000fe20003f04070 */
[----:B------:R-:W-:Y:S01]  /*15a0*/  VIADD R12, R12, 0xffffffff ;  /* 0xffffffff0c0c7836 */ /* 0x000fe20000000000 */
[----:B------:R-:W-:Y:S01]  /*15b0*/  @P3 IADD3 R17, PT, PT, -R20, UR5, RZ ;  /* 0x0000000514113c10 */ /* 0x000fe2000fffe1ff */
[----:B------:R-:W-:Y:S01]  /*15c0*/  VIADD R20, R7, 0x3 ;  /* 0x0000000307147836 */ /* 0x000fe20000000000 */
[----:B------:R-:W-:Y:S02]  /*15d0*/  @P2 IADD3 R16, PT, PT, -R21, UR4, RZ ;  /* 0x0000000415102c10 */ /* 0x000fe4000fffe1ff */
[----:B------:R-:W-:Y:S01]  /*15e0*/  ISETP.GE.U32.AND P1, PT, R12, 0x3, PT ;  /* 0x000000030c00780c */ /* 0x000fe20003f26070 */
[----:B0-----:R-:W-:Y:S01]  /*15f0*/  IMAD R12, R19, R18, RZ ;  /* 0x00000012130c7224 */ /* 0x001fe200078e02ff */
[----:B------:R-:W-:Y:S01]  /*1600*/  VIMNMX R21, PT, PT, RZ, R21, !PT ;  /* 0x00000015ff157248 */ /* 0x000fe20007fe0100 */
[----:B---3--:R-:W-:Y:S02]  /*1610*/  IMAD R13, R15, R14, RZ ;  /* 0x0000000e0f0d7224 */ /* 0x008fe400078e02ff */
[----:B------:R-:W-:-:S02]  /*1620*/  IMAD.IADD R14, R17, 0x1, -R8 ;  /* 0x00000001110e7824 */ /* 0x000fc400078e0a08 */
[----:B------:R-:W-:Y:S02]  /*1630*/  IMAD.IADD R15, R16, 0x1, -R11 ;  /* 0x00000001100f7824 */ /* 0x000fe400078e0a0b */
[----:B------:R-:W-:Y:S02]  /*1640*/  IMAD.MOV.U32 R17, RZ, RZ, RZ ;  /* 0x000000ffff117224 */ /* 0x000fe400078e00ff */
[----:B--2---:R-:W-:Y:S02]  /*1650*/  IMAD R18, R12, UR8, RZ ;  /* 0x000000080c127c24 */ /* 0x004fe4000f8e02ff */
[----:B------:R-:W-:-:S07]  /*1660*/  IMAD R19, R13, UR8, RZ ;  /* 0x000000080d137c24 */ /* 0x000fce000f8e02ff */
.L_x_39:
[----:B------:R-:W0:Y:S01]  /*1670*/  LDCU UR4, c[0x0][0x3b0] ;  /* 0x00007600ff0477ac */ /* 0x000e220008000800 */
[----:B------:R-:W-:Y:S01]  /*1680*/  ISETP.GE.AND P3, PT, R15, 0x1, PT ;  /* 0x000000010f00780c */ /* 0x000fe20003f66270 */
[----:B------:R-:W-:Y:S01]  /*1690*/  IMAD R27, R19, R6, RZ ;  /* 0x00000006131b7224 */ /* 0x000fe200078e02ff */
[----:B------:R-:W-:Y:S01]  /*16a0*/  BSSY.RECONVERGENT B1, `(.L_x_26) ;  /* 0x0000104000017945 */ /* 0x000fe20003800200 */
[----:B------:R-:W-:Y:S02]  /*16b0*/  IMAD R24, R13, R17, RZ ;  /* 0x000000110d187224 */ /* 0x000fe400078e02ff */
[----:B------:R-:W-:Y:S02]  /*16c0*/  IMAD R16, R18, R5, RZ ;  /* 0x0000000512107224 */ /* 0x000fe400078e02ff */
[----:B------:R-:W-:Y:S01]  /*16d0*/  IMAD R25, R12, R17, RZ ;  /* 0x000000110c197224 */ /* 0x000fe200078e02ff */
[----:B------:R-:W-:Y:S01]  /*16e0*/  IADD3 R22, P4, PT, R27, R24, RZ ;  /* 0x000000181b167210 */ /* 0x000fe20007f9e0ff */
[----:B------:R-:W-:Y:S01]  /*16f0*/  VIADD R17, R17, 0x1 ;  /* 0x0000000111117836 */ /* 0x000fe20000000000 */
[----:B------:R-:W-:-:S02]  /*1700*/  SHF.R.S32.HI R27, RZ, 0x1f, R27 ;  /* 0x0000001fff1b7819 */ /* 0x000fc4000001141b */
[----:B------:R-:W-:Y:S02]  /*1710*/  IADD3 R23, P5, PT, R16, R25, RZ ;  /* 0x0000001910177210 */ /* 0x000fe40007fbe0ff */
[----:B------:R-:W-:Y:S02]  /*1720*/  SHF.R.S32.HI R16, RZ, 0x1f, R16 ;  /* 0x0000001fff107819 */ /* 0x000fe40000011410 */
[----:B------:R-:W-:Y:S02]  /*1730*/  LEA.HI.X.SX32 R24, R24, R27, 0x1, P4 ;  /* 0x0000001b18187211 */ /* 0x000fe400020f0eff */
[----:B0-----:R-:W-:Y:S02]  /*1740*/  ISETP.NE.AND P2, PT, R17, UR4, PT ;  /* 0x0000000411007c0c */ /* 0x001fe4000bf45270 */
[----:B------:R-:W-:Y:S01]  /*1750*/  LEA.HI.X.SX32 R25, R25, R16, 0x1, P5 ;  /* 0x0000001019197211 */ /* 0x000fe200028f0eff */
[----:B------:R-:W-:Y:S10]  /*1760*/  @!P3 BRA `(.L_x_27) ;  /* 0x0000000c00dcb947 */ /* 0x000ff40003800000 */
[----:B------:R-:W-:-:S07]  /*1770*/  IMAD.MOV.U32 R26, RZ, RZ, RZ ;  /* 0x000000ffff1a7224 */ /* 0x000fce00078e00ff */
.L_x_38:
[----:B------:R-:W-:Y:S01]  /*1780*/  ISETP.GT.AND P3, PT, R14, RZ, PT ;  /* 0x000000ff0e00720c */ /* 0x000fe20003f64270 */
[----:B------:R-:W-:-:S12]  /*1790*/  BSSY.RECONVERGENT B0, `(.L_x_28) ;  /* 0x00000f1000007945 */ /* 0x000fd80003800200 */
[----:B------:R-:W-:Y:S05]  /*17a0*/  @!P3 BRA `(.L_x_29) ;  /* 0x0000000c00bcb947 */ /* 0x000fea0003800000 */
[----:B------:R-:W0:Y:S01]  /*17b0*/  LDC R35, c[0x0][0x3ac] ;  /* 0x0000eb00ff237b82 */ /* 0x000e220000000800 */
[--C-:B------:R-:W-:Y:S01]  /*17c0*/  IMAD.IADD R30, R21, 0x1, R26.reuse ;  /* 0x00000001151e7824 */ /* 0x100fe200078e021a */
[----:B------:R-:W-:Y:S01]  /*17d0*/  BSSY.RECONVERGENT B2, `(.L_x_30) ;  /* 0x000007b000027945 */ /* 0x000fe20003800200 */
[----:B------:R-:W-:Y:S02]  /*17e0*/  IMAD.IADD R31, R11, 0x1, R26 ;  /* 0x000000010b1f7824 */ /* 0x000fe400078e021a */
[----:B------:R-:W-:-:S03]  /*17f0*/  IMAD.MOV.U32 R29, RZ, RZ, RZ ;  /* 0x000000ffff1d7224 */ /* 0x000fc600078e00ff */
[----:B------:R-:W1:Y:S01]  /*1800*/  LDC R16, c[0x0][0x3c4] ;  /* 0x0000f100ff107b82 */ /* 0x000e620000000800 */
[----:B0-----:R-:W-:Y:S02]  /*1810*/  IMAD R27, R30, R35, R7 ;  /* 0x000000231e1b7224 */ /* 0x001fe400078e0207 */
[----:B-1----:R-:W-:Y:S01]  /*1820*/  IMAD R28, R31, R16, R8 ;  /* 0x000000101f1c7224 */ /* 0x002fe200078e0208 */
[----:B------:R-:W-:Y:S06]  /*1830*/  @P0 BRA `(.L_x_31) ;  /* 0x0000000400d00947 */ /* 0x000fec0003800000 */
[----:B------:R-:W-:Y:S01]  /*1840*/  IMAD R16, R31, R16, R10 ;  /* 0x000000101f107224 */ /* 0x000fe200078e020a */
[----:B------:R-:W-:Y:S01]  /*1850*/  LOP3.LUT R31, R14, 0x7ffffff8, RZ, 0xc0, !PT ;  /* 0x7ffffff80e1f7812 */ /* 0x000fe200078ec0ff */
[----:B------:R-:W-:Y:S01]  /*1860*/  BSSY.RECONVERGENT B3, `(.L_x_32) ;  /* 0x0000070000037945 */ /* 0x000fe20003800200 */
[----:B------:R-:W-:-:S03]  /*1870*/  IMAD R29, R30, R35, R20 ;  /* 0x000000231e1d7224 */ /* 0x000fc600078e0214 */
[----:B------:R-:W-:-:S07]  /*1880*/  IMAD.MOV R30, RZ, RZ, -R31 ;  /* 0x000000ffff1e7224 */ /* 0x000fce00078e0a1f */
.L_x_33:
[----:B------:R-:W0:Y:S01]  /*1890*/  LDCU.64 UR8, c[0x0][0x390] ;  /* 0x00007200ff0877ac */ /* 0x000e220008000a00 */
[----:B------:R-:W-:Y:S01]  /*18a0*/  VIADD R32, R16, 0xfffffffd ;  /* 0xfffffffd10207836 */ /* 0x000fe20000000000 */
[----:B------:R-:W1:Y:S04]  /*18b0*/  LDCU.64 UR4, c[0x0][0x380] ;  /* 0x00007000ff0477ac */ /* 0x000e680008000a00 */
[----:B------:R-:W-:-:S04]  /*18c0*/  IADD3 R31, P3, PT, R32, R23, RZ ;  /* 0x00000017201f7210 */ /* 0x000fc80007f7e0ff */
[----:B------:R-:W-:Y:S02]  /*18d0*/  LEA.HI.X.SX32 R32, R32, R25, 0x1, P3 ;  /* 0x0000001920207211 */ /* 0x000fe400018f0eff */
[----:B0-----:R-:W-:-:S04]  /*18e0*/  LEA R34, P3, R31, UR8, 0x2 ;  /* 0x000000081f227c11 */ /* 0x001fc8000f8610ff */
[----:B------:R-:W-:Y:S01]  /*18f0*/  LEA.HI.X R35, R31, UR9, R32, 0x2, P3 ;  /* 0x000000091f237c11 */ /* 0x000fe200098f1420 */
[----:B------:R-:W-:Y:S02]  /*1900*/  VIADD R31, R29, 0xfffffffe ;  /* 0xfffffffe1d1f7836 */ /* 0x000fe40000000000 */
[----:B------:R-:W-:Y:S02]  /*1910*/  VIADD R38, R16, 0xfffffffe ;  /* 0xfffffffe10267836 */ /* 0x000fe40000000000 */
[----:B------:R-:W2:Y:S01]  /*1920*/  LDG.E R34, desc[UR6][R34.64] ;  /* 0x0000000622227981 */ /* 0x000ea2000c1e1900 */
[----:B------:R-:W-:-:S04]  /*1930*/  IADD3 R32, P3, PT, R31, R22, RZ ;  /* 0x000000161f207210 */ /* 0x000fc80007f7e0ff */
[----:B------:R-:W-:Y:S02]  /*1940*/  LEA.HI.X.SX32 R31, R31, R24, 0x1, P3 ;  /* 0x000000181f1f7211 */ /* 0x000fe400018f0eff */
[----:B-1----:R-:W-:-:S04]  /*1950*/  LEA R36, P3, R32, UR4, 0x2 ;  /* 0x0000000420247c11 */ /* 0x002fc8000f8610ff */
[----:B------:R-:W-:Y:S02]  /*1960*/  LEA.HI.X R37, R32, UR5, R31, 0x2, P3 ;  /* 0x0000000520257c11 */ /* 0x000fe400098f141f */
[----:B------:R-:W-:-:S03]  /*1970*/  IADD3 R32, P3, PT, R38, R23, RZ ;  /* 0x0000001726207210 */ /* 0x000fc60007f7e0ff */
[----:B------:R0:W3:Y:S01]  /*1980*/  LDG.E R31, desc[UR6][R36.64] ;  /* 0x00000006241f7981 */ /* 0x0000e2000c1e1900 */
[----:B------:R-:W-:Y:S02]  /*1990*/  LEA.HI.X.SX32 R39, R38, R25, 0x1, P3 ;  /* 0x0000001926277211 */ /* 0x000fe400018f0eff */
[----:B0-----:R-:W-:-:S04]  /*19a0*/  LEA R36, P3, R32, UR8, 0x2 ;  /* 0x0000000820247c11 */ /* 0x001fc8000f8610ff */
[----:B------:R-:W-:Y:S01]  /*19b0*/  LEA.HI.X R37, R32, UR9, R39, 0x2, P3 ;  /* 0x0000000920257c11 */ /* 0x000fe200098f1427 */
[----:B------:R-:W-:-:S04]  /*19c0*/  VIADD R39, R29, 0xfffffffd ;  /* 0xfffffffd1d277836 */ /* 0x000fc80000000000 */
[----:B------:R0:W3:Y:S01]  /*19d0*/  LDG.E R32, desc[UR6][R36.64] ;  /* 0x0000000624207981 */ /* 0x0000e2000c1e1900 */
[----:B------:R-:W-:-:S04]  /*19e0*/  IADD3 R35, P3, PT, R39, R22, RZ ;  /* 0x0000001627237210 */ /* 0x000fc80007f7e0ff */
[----:B0-----:R-:W-:Y:S02]  /*19f0*/  LEA.HI.X.SX32 R36, R39, R24, 0x1, P3 ;  /* 0x0000001827247211 */ /* 0x001fe400018f0eff */
[----:B------:R-:W-:-:S04]  /*1a00*/  LEA R38, P3, R35, UR4, 0x2 ;  /* 0x0000000423267c11 */ /* 0x000fc8000f8610ff */
[----:B------:R-:W-:-:S05]  /*1a10*/  LEA.HI.X R39, R35, UR5, R36, 0x2, P3 ;  /* 0x0000000523277c11 */ /* 0x000fca00098f1424 */
[----:B------:R-:W2:Y:S01]  /*1a20*/  LDG.E R38, desc[UR6][R38.64] ;  /* 0x0000000626267981 */ /* 0x000ea2000c1e1900 */
[----:B------:R-:W-:Y:S02]  /*1a30*/  VIADD R36, R16, 0xffffffff ;  /* 0xffffffff10247836 */ /* 0x000fe40000000000 */
[----:B--2---:R-:W-:Y:S01]  /*1a40*/  FFMA R34, R38, R34, R33 ;  /* 0x0000002226227223 */ /* 0x004fe20000000021 */
[----:B------:R-:W-:-:S03]  /*1a50*/  VIADD R33, R29, 0xffffffff ;  /* 0xffffffff1d217836 */ /* 0x000fc60000000000 */
[----:B---3--:R-:W-:Y:S02]  /*1a60*/  FFMA R31, R31, R32, R34 ;  /* 0x000000201f1f7223 */ /* 0x008fe40000000022 */
[----:B------:R-:W-:-:S04]  /*1a70*/  IADD3 R34, P3, PT, R33, R22, RZ ;  /* 0x0000001621227210 */ /* 0x000fc80007f7e0ff */
[----:B------:R-:W-:Y:S02]  /*1a80*/  LEA.HI.X.SX32 R33, R33, R24, 0x1, P3 ;  /* 0x0000001821217211 */ /* 0x000fe400018f0eff */
[----:B------:R-:W-:-:S04]  /*1a90*/  LEA R32, P3, R34, UR4, 0x2 ;  /* 0x0000000422207c11 */ /* 0x000fc8000f8610ff */
[----:B------:R-:W-:Y:S02]  /*1aa0*/  LEA.HI.X R33, R34, UR5, R33, 0x2, P3 ;  /* 0x0000000522217c11 */ /* 0x000fe400098f1421 */
[----:B------:R-:W-:-:S03]  /*1ab0*/  IADD3 R35, P3, PT, R36, R23, RZ ;  /* 0x0000001724237210 */ /* 0x000fc60007f7e0ff */
[----:B------:R0:W2:Y:S01]  /*1ac0*/  LDG.E R34, desc[UR6][R32.64] ;  /* 0x0000000620227981 */ /* 0x0000a2000c1e1900 */
[----:B------:R-:W-:Y:S02]  /*1ad0*/  LEA.HI.X.SX32 R36, R36, R25, 0x1, P3 ;  /* 0x0000001924247211 */ /* 0x000fe400018f0eff */
[----:B0-----:R-:W-:-:S04]  /*1ae0*/  LEA R32, P3, R35, UR8, 0x2 ;  /* 0x0000000823207c11 */ /* 0x001fc8000f8610ff */
[----:B------:R-:W-:-:S05]  /*1af0*/  LEA.HI.X R33, R35, UR9, R36, 0x2, P3 ;  /* 0x0000000923217c11 */ /* 0x000fca00098f1424 */
[----:B------:R-:W2:Y:S02]  /*1b00*/  LDG.E R35, desc[UR6][R32.64] ;  /* 0x0000000620237981 */ /* 0x000ea4000c1e1900 */
[----:B--2---:R-:W-:Y:S01]  /*1b10*/  FFMA R31, R34, R35, R31 ;  /* 0x00000023221f7223 */ /* 0x004fe2000000001f */
        /* <DEDUP_REMOVED lines=9> */
[----:B------:R-:W2:Y:S01]  /*1bb0*/  LDG.E R35, desc[UR6][R32.64] ;  /* 0x0000000620237981 */ /* 0x000ea2000c1e1900 */
[----:B------:R-:W-:Y:S02]  /*1bc0*/  VIADD R36, R16, 0x1 ;  /* 0x0000000110247836 */ /* 0x000fe40000000000 */
[----:B--2---:R-:W-:Y:S01]  /*1bd0*/  FFMA R31, R34, R35, R31 ;  /* 0x00000023221f7223 */ /* 0x004fe2000000001f */
[----:B------:R-:W-:-:S05]  /*1be0*/  VIADD R35, R29, 0x1 ;  /* 0x000000011d237836 */ /* 0x000fca0000000000 */
        /* <DEDUP_REMOVED lines=37> */
[----:B------:R-:W-:-:S05]  /*1e40*/  VIADD R34, R16, 0x4 ;  /* 0x0000000410227836 */ /* 0x000fca0000000000 */
[----:B------:R-:W-:-:S04]  /*1e50*/  IADD3 R35, P3, PT, R34, R23, RZ ;  /* 0x0000001722237210 */ /* 0x000fc80007f7e0ff */
[----:B------:R-:W-:Y:S02]  /*1e60*/  LEA.HI.X.SX32 R34, R34, R25, 0x1, P3 ;  /* 0x0000001922227211 */ /* 0x000fe400018f0eff */
[----:B------:R-:W-:-:S04]  /*1e70*/  LEA R32, P3, R35, UR8, 0x2 ;  /* 0x0000000823207c11 */ /* 0x000fc8000f8610ff */
[----:B------:R-:W-:Y:S01]  /*1e80*/  LEA.HI.X R33, R35, UR9, R34, 0x2, P3 ;  /* 0x0000000923217c11 */ /* 0x000fe200098f1422 */
[----:B------:R-:W-:-:S04]  /*1e90*/  VIADD R35, R29, 0x4 ;  /* 0x000000041d237836 */ /* 0x000fc80000000000 */
[----:B------:R0:W2:Y:S01]  /*1ea0*/  LDG.E R34, desc[UR6][R32.64] ;  /* 0x0000000620227981 */ /* 0x0000a2000c1e1900 */
[----:B------:R-:W-:-:S04]  /*1eb0*/  IADD3 R36, P3, PT, R35, R22, RZ ;  /* 0x0000001623247210 */ /* 0x000fc80007f7e0ff */
[----:B------:R-:W-:Y:S02]  /*1ec0*/  LEA.HI.X.SX32 R35, R35, R24, 0x1, P3 ;  /* 0x0000001823237211 */ /* 0x000fe400018f0eff */
[----:B0-----:R-:W-:-:S04]  /*1ed0*/  LEA R32, P3, R36, UR4, 0x2 ;  /* 0x0000000424207c11 */ /* 0x001fc8000f8610ff */
[----:B------:R-:W-:-:S05]  /*1ee0*/  LEA.HI.X R33, R36, UR5, R35, 0x2, P3 ;  /* 0x0000000524217c11 */ /* 0x000fca00098f1423 */
[----:B------:R-:W2:Y:S01]  /*1ef0*/  LDG.E R36, desc[UR6][R32.64] ;  /* 0x0000000620247981 */ /* 0x000ea2000c1e1900 */
[----:B------:R-:W-:Y:S02]  /*1f00*/  VIADD R30, R30, 0x8 ;  /* 0x000000081e1e7836 */ /* 0x000fe40000000000 */
[----:B------:R-:W-:Y:S02]  /*1f10*/  VIADD R16, R16, 0x8 ;  /* 0x0000000810107836 */ /* 0x000fe40000000000 */
[----:B------:R-:W-:Y:S01]  /*1f20*/  VIADD R29, R29, 0x8 ;  /* 0x000000081d1d7836 */ /* 0x000fe20000000000 */
[----:B------:R-:W-:Y:S01]  /*1f30*/  ISETP.NE.AND P3, PT, R30, RZ, PT ;  /* 0x000000ff1e00720c */ /* 0x000fe20003f65270 */
[----:B--2---:R-:W-:-:S12]  /*1f40*/  FFMA R33, R36, R34, R31 ;  /* 0x0000002224217223 */ /* 0x004fd8000000001f */
[----:B------:R-:W-:Y:S05]  /*1f50*/  @P3 BRA `(.L_x_33) ;  /* 0xfffffff8004c3947 */ /* 0x000fea000383ffff */
[----:B------:R-:W-:Y:S05]  /*1f60*/  BSYNC.RECONVERGENT B3 ;  /* 0x0000000000037941 */ /* 0x000fea0003800200 */
.L_x_32:
[----:B------:R-:W-:-:S07]  /*1f70*/  LOP3.LUT R29, R14, 0x7ffffff8, RZ, 0xc0, !PT ;  /* 0x7ffffff80e1d7812 */ /* 0x000fce00078ec0ff */
.L_x_31:
[----:B------:R-:W-:Y:S05]  /*1f80*/  BSYNC.RECONVERGENT B2 ;  /* 0x0000000000027941 */ /* 0x000fea0003800200 */
.L_x_30:
[----:B------:R-:W-:-:S13]  /*1f90*/  LOP3.LUT P3, RZ, R14, 0x7, RZ, 0xc0, !PT ;  /* 0x000000070eff7812 */ /* 0x000fda000786c0ff */
[----:B------:R-:W-:Y:S05]  /*1fa0*/  @!P3 BRA `(.L_x_29) ;  /* 0x0000000400bcb947 */ /* 0x000fea0003800000 */
[----:B------:R-:W-:Y:S04]  /*1fb0*/  BSSY.RECONVERGENT B2, `(.L_x_34) ;  /* 0x0000039000027945 */ /* 0x000fe80003800200 */
[----:B------:R-:W-:Y:S05]  /*1fc0*/  @!P1 BRA `(.L_x_35) ;  /* 0x0000000000dc9947 */ /* 0x000fea0003800000 */
[----:B------:R-:W0:Y:S01]  /*1fd0*/  LDCU.64 UR4, c[0x0][0x380] ;  /* 0x00007000ff0477ac */ /* 0x000e220008000a00 */
[----:B------:R-:W-:Y:S01]  /*1fe0*/  IMAD.IADD R32, R27, 0x1, R29 ;  /* 0x000000011b207824 */ /* 0x000fe200078e021d */
[----:B------:R-:W1:Y:S04]  /*1ff0*/  LDCU.64 UR8, c[0x0][0x390] ;  /* 0x00007200ff0877ac */ /* 0x000e680008000a00 */
[----:B------:R-:W-:-:S04]  /*2000*/  IADD3 R16, P3, PT, R32, R22, RZ ;  /* 0x0000001620107210 */ /* 0x000fc80007f7e0ff */
[----:B------:R-:W-:Y:S02]  /*2010*/  LEA.HI.X.SX32 R31, R32, R24, 0x1, P3 ;  /* 0x00000018201f7211 */ /* 0x000fe400018f0eff */
[----:B0-----:R-:W-:-:S04]  /*2020*/  LEA R30, P3, R16, UR4, 0x2 ;  /* 0x00000004101e7c11 */ /* 0x001fc8000f8610ff */
[----:B------:R-:W-:Y:S01]  /*2030*/  LEA.HI.X R31, R16, UR5, R31, 0x2, P3 ;  /* 0x00000005101f7c11 */ /* 0x000fe200098f141f */
[----:B------:R-:W-:-:S04]  /*2040*/  IMAD.IADD R16, R28, 0x1, R29 ;  /* 0x000000011c107824 */ /* 0x000fc800078e021d */
[----:B------:R1:W2:Y:S01]  /*2050*/  LDG.E R34, desc[UR6][R30.64] ;  /* 0x000000061e227981 */ /* 0x0002a2000c1e1900 */
[----:B------:R-:W-:-:S04]  /*2060*/  IADD3 R35, P3, PT, R16, R23, RZ ;  /* 0x0000001710237210 */ /* 0x000fc80007f7e0ff */
[----:B------:R-:W-:Y:S02]  /*2070*/  LEA.HI.X.SX32 R36, R16, R25, 0x1, P3 ;  /* 0x0000001910247211 */ /* 0x000fe400018f0eff */
[----:B-1----:R-:W-:-:S04]  /*2080*/  LEA R30, P3, R35, UR8, 0x2 ;  /* 0x00000008231e7c11 */ /* 0x002fc8000f8610ff */
        /* <DEDUP_REMOVED lines=27> */
[----:B------:R0:W2:Y:S01]  /*2240*/  LDG.E R36, desc[UR6][R30.64] ;  /* 0x000000061e247981 */ /* 0x0000a2000c1e1900 */
[----:B------:R-:W-:-:S05]  /*2250*/  VIADD R16, R16, 0x3 ;  /* 0x0000000310107836 */ /* 0x000fca0000000000 */
[----:B------:R-:W-:-:S04]  /*2260*/  IADD3 R35, P3, PT, R16, R23, RZ ;  /* 0x0000001710237210 */ /* 0x000fc80007f7e0ff */
[----:B------:R-:W-:Y:S02]  /*2270*/  LEA.HI.X.SX32 R16, R16, R25, 0x1, P3 ;  /* 0x0000001910107211 */ /* 0x000fe400018f0eff */
[----:B0-----:R-:W-:-:S04]  /*2280*/  LEA R30, P3, R35, UR8, 0x2 ;  /* 0x00000008231e7c11 */ /* 0x001fc8000f8610ff */
[----:B------:R-:W-:-:S05]  /*2290*/  LEA.HI.X R31, R35, UR9, R16, 0x2, P3 ;  /* 0x00000009231f7c11 */ /* 0x000fca00098f1410 */
[----:B------:R-:W3:Y:S01]  /*22a0*/  LDG.E R30, desc[UR6][R30.64] ;  /* 0x000000061e1e7981 */ /* 0x000ee2000c1e1900 */
[----:B--2---:R-:W-:Y:S01]  /*22b0*/  FFMA R34, R36, R34, R33 ;  /* 0x0000002224227223 */ /* 0x004fe20000000021 */
[----:B------:R-:W-:-:S05]  /*22c0*/  VIADD R33, R32, 0x3 ;  /* 0x0000000320217836 */ /* 0x000fca0000000000 */
[----:B------:R-:W-:-:S04]  /*22d0*/  IADD3 R16, P3, PT, R33, R22, RZ ;  /* 0x0000001621107210 */ /* 0x000fc80007f7e0ff */
[----:B------:R-:W-:Y:S02]  /*22e0*/  LEA.HI.X.SX32 R33, R33, R24, 0x1, P3 ;  /* 0x0000001821217211 */ /* 0x000fe400018f0eff */
[----:B------:R-:W-:-:S04]  /*22f0*/  LEA R32, P3, R16, UR4, 0x2 ;  /* 0x0000000410207c11 */ /* 0x000fc8000f8610ff */
[----:B------:R-:W-:-:S06]  /*2300*/  LEA.HI.X R33, R16, UR5, R33, 0x2, P3 ;  /* 0x0000000510217c11 */ /* 0x000fcc00098f1421 */
[----:B------:R-:W3:Y:S01]  /*2310*/  LDG.E R33, desc[UR6][R32.64] ;  /* 0x0000000620217981 */ /* 0x000ee2000c1e1900 */
[----:B------:R-:W-:Y:S02]  /*2320*/  VIADD R29, R29, 0x4 ;  /* 0x000000041d1d7836 */ /* 0x000fe40000000000 */
[----:B---3--:R-:W-:-:S07]  /*2330*/  FFMA R33, R33, R30, R34 ;  /* 0x0000001e21217223 */ /* 0x008fce0000000022 */
.L_x_35:
[----:B------:R-:W-:Y:S05]  /*2340*/  BSYNC.RECONVERGENT B2 ;  /* 0x0000000000027941 */ /* 0x000fea0003800200 */
.L_x_34:
[----:B------:R-:W-:-:S04]  /*2350*/  LOP3.LUT R16, R9, 0x3, RZ, 0xc0, !PT ;  /* 0x0000000309107812 */ /* 0x000fc800078ec0ff */
[----:B------:R-:W-:-:S13]  /*2360*/  ISETP.NE.AND P3, PT, R16, RZ, PT ;  /* 0x000000ff1000720c */ /* 0x000fda0003f65270 */
[----:B------:R-:W-:Y:S05]  /*2370*/  @!P3 BRA `(.L_x_29) ;  /* 0x0000000000c8b947 */ /* 0x000fea0003800000 */
[----:B------:R-:W-:Y:S01]  /*2380*/  ISETP.NE.AND P4, PT, R16, 0x1, PT ;  /* 0x000000011000780c */ /* 0x000fe20003f85270 */
[----:B------:R-:W-:Y:S01]  /*2390*/  BSSY.RECONVERGENT B2, `(.L_x_36) ;  /* 0x0000020000027945 */ /* 0x000fe20003800200 */
[----:B------:R-:W-:-:S11]  /*23a0*/  LOP3.LUT P3, RZ, R9, 0x1, RZ, 0xc0, !PT ;  /* 0x0000000109ff7812 */ /* 0x000fd6000786c0ff */
        /* <DEDUP_REMOVED lines=14> */
[----:B------:R-:W2:Y:S01]  /*2490*/  LDG.E R32, desc[UR6][R30.64] ;  /* 0x000000061e207981 */ /* 0x000ea2000c1e1900 */
[----:B------:R-:W-:Y:S02]  /*24a0*/  VIADD R16, R16, 0x1 ;  /* 0x0000000110107836 */ /* 0x000fe40000000000 */
[----:B------:R-:W-:Y:S02]  /*24b0*/  VIADD R35, R35, 0x1 ;  /* 0x0000000123237836 */ /* 0x000fe40000000000 */
[----:B--2---:R-:W-:Y:S01]  /*24c0*/  FFMA R34, R34, R32, R33 ;  /* 0x0000002022227223 */ /* 0x004fe20000000021 */
[----:B------:R-:W-:-:S04]  /*24d0*/  IADD3 R32, P4, PT, R16, R23, RZ ;  /* 0x0000001710207210 */ /* 0x000fc80007f9e0ff */
[----:B------:R-:W-:Y:S02]  /*24e0*/  LEA.HI.X.SX32 R33, R16, R25, 0x1, P4 ;  /* 0x0000001910217211 */ /* 0x000fe400020f0eff */
[----:B------:R-:W-:-:S04]  /*24f0*/  LEA R30, P4, R32, UR8, 0x2 ;  /* 0x00000008201e7c11 */ /* 0x000fc8000f8810ff */
[----:B------:R-:W-:Y:S02]  /*2500*/  LEA.HI.X R31, R32, UR9, R33, 0x2, P4 ;  /* 0x00000009201f7c11 */ /* 0x000fe4000a0f1421 */
[----:B------:R-:W-:-:S03]  /*2510*/  IADD3 R16, P4, PT, R35, R22, RZ ;  /* 0x0000001623107210 */ /* 0x000fc60007f9e0ff */
[----:B------:R-:W2:Y:S01]  /*2520*/  LDG.E R30, desc[UR6][R30.64] ;  /* 0x000000061e1e7981 */ /* 0x000ea2000c1e1900 */
[----:B------:R-:W-:Y:S02]  /*2530*/  LEA.HI.X.SX32 R35, R35, R24, 0x1, P4 ;  /* 0x0000001823237211 */ /* 0x000fe400020f0eff */
[----:B------:R-:W-:-:S04]  /*2540*/  LEA R32, P4, R16, UR4, 0x2 ;  /* 0x0000000410207c11 */ /* 0x000fc8000f8810ff */
[----:B------:R-:W-:-:S06]  /*2550*/  LEA.HI.X R33, R16, UR5, R35, 0x2, P4 ;  /* 0x0000000510217c11 */ /* 0x000fcc000a0f1423 */
[----:B------:R-:W2:Y:S01]  /*2560*/  LDG.E R33, desc[UR6][R32.64] ;  /* 0x0000000620217981 */ /* 0x000ea2000c1e1900 */
[----:B------:R-:W-:Y:S02]  /*2570*/  VIADD R29, R29, 0x2 ;  /* 0x000000021d1d7836 */ /* 0x000fe40000000000 */
[----:B--2---:R-:W-:-:S07]  /*2580*/  FFMA R33, R33, R30, R34 ;  /* 0x0000001e21217223 */ /* 0x004fce0000000022 */
.L_x_37:
[----:B------:R-:W-:Y:S05]  /*2590*/  BSYNC.RECONVERGENT B2 ;  /* 0x0000000000027941 */ /* 0x000fea0003800200 */
.L_x_36:
[----:B------:R-:W-:Y:S05]  /*25a0*/  @!P3 BRA `(.L_x_29) ;  /* 0x00000000003cb947 */ /* 0x000fea0003800000 */
[----:B------:R-:W0:Y:S01]  /*25b0*/  LDCU.64 UR4, c[0x0][0x380] ;  /* 0x00007000ff0477ac */ /* 0x000e220008000a00 */
[--C-:B------:R-:W-:Y:S02]  /*25c0*/  IMAD.IADD R27, R27, 0x1, R29.reuse ;  /* 0x000000011b1b7824 */ /* 0x100fe400078e021d */
[----:B------:R-:W-:Y:S01]  /*25d0*/  IMAD.IADD R28, R28, 0x1, R29 ;  /* 0x000000011c1c7824 */ /* 0x000fe200078e021d */
[----:B------:R-:W1:Y:S02]  /*25e0*/  LDCU.64 UR8, c[0x0][0x390] ;  /* 0x00007200ff0877ac */ /* 0x000e640008000a00 */
[C---:B------:R-:W-:Y:S02]  /*25f0*/  IADD3 R29, P3, PT, R27.reuse, R22, RZ ;  /* 0x000000161b1d7210 */ /* 0x040fe40007f7e0ff */
[----:B------:R-:W-:Y:S02]  /*2600*/  IADD3 R16, P4, PT, R28, R23, RZ ;  /* 0x000000171c107210 */ /* 0x000fe40007f9e0ff */
[----:B------:R-:W-:-:S02]  /*2610*/  LEA.HI.X.SX32 R32, R27, R24, 0x1, P3 ;  /* 0x000000181b207211 */ /* 0x000fc400018f0eff */
[----:B------:R-:W-:Y:S02]  /*2620*/  LEA.HI.X.SX32 R27, R28, R25, 0x1, P4 ;  /* 0x000000191c1b7211 */ /* 0x000fe400020f0eff */
[C---:B0-----:R-:W-:Y:S02]  /*2630*/  LEA R30, P3, R29.reuse, UR4, 0x2 ;  /* 0x000000041d1e7c11 */ /* 0x041fe4000f8610ff */
[C---:B-1----:R-:W-:Y:S02]  /*2640*/  LEA R28, P4, R16.reuse, UR8, 0x2 ;  /* 0x00000008101c7c11 */ /* 0x042fe4000f8810ff */
[----:B------:R-:W-:Y:S02]  /*2650*/  LEA.HI.X R31, R29, UR5, R32, 0x2, P3 ;  /* 0x000000051d1f7c11 */ /* 0x000fe400098f1420 */
[----:B------:R-:W-:-:S03]  /*2660*/  LEA.HI.X R29, R16, UR9, R27, 0x2, P4 ;  /* 0x00000009101d7c11 */ /* 0x000fc6000a0f141b */
[----:B------:R-:W2:Y:S04]  /*2670*/  LDG.E R30, desc[UR6][R30.64] ;  /* 0x000000061e1e7981 */ /* 0x000ea8000c1e1900 */
[----:B------:R-:W2:Y:S02]  /*2680*/  LDG.E R28, desc[UR6][R28.64] ;  /* 0x000000061c1c7981 */ /* 0x000ea4000c1e1900 */
[----:B--2---:R-:W-:-:S07]  /*2690*/  FFMA R33, R30, R28, R33 ;  /* 0x0000001c1e217223 */ /* 0x004fce0000000021 */
.L_x_29:
[----:B------:R-:W-:Y:S05]  /*26a0*/  BSYNC.RECONVERGENT B0 ;  /* 0x0000000000007941 */ /* 0x000fea0003800200 */
.L_x_28:
[----:B------:R-:W-:-:S05]  /*26b0*/  VIADD R26, R26, 0x1 ;  /* 0x000000011a1a7836 */ /* 0x000fca0000000000 */
[----:B------:R-:W-:-:S13]  /*26c0*/  ISETP.GE.AND P3, PT, R26, R15, PT ;  /* 0x0000000f1a00720c */ /* 0x000fda0003f66270 */
[----:B------:R-:W-:Y:S05]  /*26d0*/  @!P3 BRA `(.L_x_38) ;  /* 0xfffffff00028b947 */ /* 0x000fea000383ffff */
.L_x_27:
[----:B------:R-:W-:Y:S05]  /*26e0*/  BSYNC.RECONVERGENT B1 ;  /* 0x0000000000017941 */ /* 0x000fea0003800200 */
.L_x_26:
[----:B------:R-:W-:Y:S05]  /*26f0*/  @P2 BRA `(.L_x_39) ;  /* 0xffffffec00dc2947 */ /* 0x000fea000383ffff */
[----:B------:R-:W0:Y:S01]  /*2700*/  LDC.64 R8, c[0x0][0x398] ;  /* 0x0000e600ff087b82 */ /* 0x000e220000000a00 */
[----:B------:R-:W1:Y:S01]  /*2710*/  LDCU.64 UR8, c[0x0][0x3b8] ;  /* 0x00007700ff0877ac */ /* 0x000e620008000a00 */
[----:B------:R-:W2:Y:S06]  /*2720*/  LDCU UR4, c[0x0][0x3b4] ;  /* 0x00007680ff0477ac */ /* 0x000eac0008000800 */
[----:B------:R-:W3:Y:S01]  /*2730*/  LDC.64 R10, c[0x0][0x388] ;  /* 0x0000e200ff0a7b82 */ /* 0x000ee20000000a00 */
[----:B0-----:R-:W-:-:S06]  /*2740*/  IMAD.WIDE R8, R5, 0x4, R8 ;  /* 0x0000000405087825 */ /* 0x001fcc00078e0208 */
[----:B------:R-:W4:Y:S01]  /*2750*/  LDG.E R8, desc[UR6][R8.64] ;  /* 0x0000000608087981 */ /* 0x000f22000c1e1900 */
[----:B-1----:R-:W-:Y:S02]  /*2760*/  IMAD R5, R6, UR9, R5 ;  /* 0x0000000906057c24 */ /* 0x002fe4000f8e0205 */
[----:B------:R-:W-:Y:S02]  /*2770*/  IMAD.IADD R0, R2, 0x1, R0 ;  /* 0x0000000102007824 */ /* 0x000fe400078e0200 */
[----:B--2---:R-:W-:Y:S01]  /*2780*/  IMAD R4, R5, UR4, R4 ;  /* 0x0000000405047c24 */ /* 0x004fe2000f8e0204 */
[----:B------:R-:W0:Y:S03]  /*2790*/  LDCU UR4, c[0x0][0x3a0] ;  /* 0x00007400ff0477ac */ /* 0x000e260008000800 */
[----:B------:R-:W-:-:S04]  /*27a0*/  IMAD R5, R4, UR8, R3 ;  /* 0x0000000804057c24 */ /* 0x000fc8000f8e0203 */
[----:B---3--:R-:W-:Y:S01]  /*27b0*/  IMAD.WIDE R4, R5, 0x4, R10 ;  /* 0x0000000405047825 */ /* 0x008fe200078e020a */
[----:B0-----:R-:W-:-:S03]  /*27c0*/  ISETP.GE.AND P0, PT, R0, UR4, PT ;  /* 0x0000000400007c0c */ /* 0x001fc6000bf06270 */
[----:B----4-:R-:W-:-:S05]  /*27d0*/  FADD R33, R33, R8 ;  /* 0x0000000821217221 */ /* 0x010fca0000000000 */
[----:B------:R0:W-:Y:S05]  /*27e0*/  STG.E desc[UR6][R4.64], R33 ;  /* 0x0000002104007986 */ /* 0x0001ea000c101906 */
[----:B------:R-:W-:Y:S05]  /*27f0*/  @!P0 BRA `(.L_x_24) ;  /* 0xffffffe000c88947 */ /* 0x000fea000383ffff */
[----:B------:R-:W-:Y:S05]  /*2800*/  EXIT ;  /* 0x000000000000794d */ /* 0x000fea0003800000 */
.L_x_40:
        /* <DEDUP_REMOVED lines=15> */
.L_x_91:


//--------------------- .text._Z14AvgPoolForwardPKfPfiiiiiiiiiiii --------------------------
	.section	.text._Z14AvgPoolForwardPKfPfiiiiiiiiiiii,"ax",@progbits
	.align	128
        .global         _Z14AvgPoolForwardPKfPfiiiiiiiiiiii
        .type           _Z14AvgPoolForwardPKfPfiiiiiiiiiiii,@function
        .size           _Z14AvgPoolForwardPKfPfiiiiiiiiiiii,(.L_x_88 - _Z14AvgPoolForwardPKfPfiiiiiiiiiiii)
        .other          _Z14AvgPoolForwardPKfPfiiiiiiiiiiii,@"STO_CUDA_ENTRY STV_DEFAULT"
_Z14AvgPoolForwardPKfPfiiiiiiiiiiii:
.text._Z14AvgPoolForwardPKfPfiiiiiiiiiiii:
        /* <DEDUP_REMOVED lines=9> */
[----:B------:R-:W1:Y:S01]  /*0090*/  LDCU.64 UR6, c[0x0][0x358] ;  /* 0x00006b00ff0677ac */ /* 0x000e620008000a00 */
[----:B0-----:R-:W-:-:S07]  /*00a0*/  IMAD R3, R3, UR4, RZ ;  /* 0x0000000403037c24 */ /* 0x001fce000f8e02ff */
.L_x_55:
[----:B------:R-:W0:Y:S01]  /*00b0*/  LDC R11, c[0x0][0x3a4] ;  /* 0x0000e900ff0b7b82 */ /* 0x000e220000000800 */
[----:B------:R-:W-:Y:S01]  /*00c0*/  IABS R8, R0 ;  /* 0x0000000000087213 */ /* 0x000fe20000000000 */
[----:B------:R-:W2:Y:S01]  /*00d0*/  LDCU.64 UR10, c[0x0][0x3b8] ;  /* 0x00007700ff0a77ac */ /* 0x000ea20008000a00 */
[----:B------:R-:W-:Y:S01]  /*00e0*/  BSSY.RECONVERGENT B1, `(.L_x_41) ;  /* 0x0000134000017945 */ /* 0x000fe20003800200 */
[----:B------:R-:W3:Y:S04]  /*00f0*/  LDCU.64 UR4, c[0x0][0x3a8] ;  /* 0x00007500ff0477ac */ /* 0x000ee80008000a00 */
[----:B------:R-:W4:Y:S01]  /*0100*/  LDC R10, c[0x0][0x3a0] ;  /* 0x0000e800ff0a7b82 */ /* 0x000f220000000800 */
[----:B------:R-:W5:Y:S07]  /*0110*/  LDCU.64 UR8, c[0x0][0x398] ;  /* 0x00007300ff0877ac */ /* 0x000f6e0008000a00 */
[----:B------:R-:W1:Y:S01]  /*0120*/  LDC.64 R12, c[0x0][0x3b0] ;  /* 0x0000ec00ff0c7b82 */ /* 0x000e620000000a00 */
[----:B0-----:R-:W-:-:S07]  /*0130*/  IABS R7, R11 ;  /* 0x0000000b00077213 */ /* 0x001fce0000000000 */
[----:B------:R-:W1:Y:S01]  /*0140*/  LDC.64 R16, c[0x0][0x3b8] ;  /* 0x0000ee00ff107b82 */ /* 0x000e620000000a00 */
[----:B------:R-:W0:Y:S08]  /*0150*/  I2F.RP R2, R7 ;  /* 0x0000000700027306 */ /* 0x000e300000209400 */
[----:B0-----:R-:W0:Y:S02]  /*0160*/  MUFU.RCP R2, R2 ;  /* 0x0000000200027308 */ /* 0x001e240000001000 */
[----:B0-----:R-:W-:-:S06]  /*0170*/  VIADD R4, R2, 0xffffffe ;  /* 0x0ffffffe02047836 */ /* 0x001fcc0000000000 */
[----:B------:R0:W2:Y:S02]  /*0180*/  F2I.FTZ.U32.TRUNC.NTZ R5, R4 ;  /* 0x0000000400057305 */ /* 0x0000a4000021f000 */
[----:B0-----:R-:W-:Y:S02]  /*0190*/  IMAD.MOV.U32 R4, RZ, RZ, RZ ;  /* 0x000000ffff047224 */ /* 0x001fe400078e00ff */
[----:B--2---:R-:W-:-:S04]  /*01a0*/  IMAD.MOV R6, RZ, RZ, -R5 ;  /* 0x000000ffff067224 */ /* 0x004fc800078e0a05 */
[----:B------:R-:W-:Y:S01]  /*01b0*/  IMAD R9, R6, R7, RZ ;  /* 0x0000000706097224 */ /* 0x000fe200078e02ff */
[----:B----4-:R-:W-:-:S03]  /*01c0*/  IABS R6, R10 ;  /* 0x0000000a00067213 */ /* 0x010fc60000000000 */
[----:B------:R-:W-:-:S04]  /*01d0*/  IMAD.HI.U32 R5, R5, R9, R4 ;  /* 0x0000000905057227 */ /* 0x000fc800078e0004 */
[----:B------:R-:W-:Y:S02]  /*01e0*/  IMAD.MOV.U32 R9, RZ, RZ, R6 ;  /* 0x000000ffff097224 */ /* 0x000fe400078e0006 */
[----:B------:R-:W-:Y:S02]  /*01f0*/  IMAD.HI.U32 R2, R5, R8, RZ ;  /* 0x0000000805027227 */ /* 0x000fe400078e00ff */
[----:B------:R-:W0:Y:S02]  /*0200*/  I2F.RP R6, R9 ;  /* 0x0000000900067306 */ /* 0x000e240000209400 */
[----:B------:R-:W-:-:S04]  /*0210*/  IMAD.MOV R4, RZ, RZ, -R2 ;  /* 0x000000ffff047224 */ /* 0x000fc800078e0a02 */
[----:B------:R-:W-:-:S05]  /*0220*/  IMAD R4, R7, R4, R8 ;  /* 0x0000000407047224 */ /* 0x000fca00078e0208 */
[----:B------:R-:W-:Y:S01]  /*0230*/  ISETP.GT.U32.AND P2, PT, R7, R4, PT ;  /* 0x000000040700720c */ /* 0x000fe20003f44070 */
[----:B0-----:R-:W0:-:S12]  /*0240*/  MUFU.RCP R6, R6 ;  /* 0x0000000600067308 */ /* 0x001e180000001000 */
[----:B------:R-:W-:Y:S02]  /*0250*/  @!P2 IMAD.IADD R4, R4, 0x1, -R7 ;  /* 0x000000010404a824 */ /* 0x000fe400078e0a07 */
[----:B------:R-:W-:Y:S01]  /*0260*/  @!P2 VIADD R2, R2, 0x1 ;  /* 0x000000010202a836 */ /* 0x000fe20000000000 */
[----:B------:R-:W-:Y:S02]  /*0270*/  ISETP.NE.AND P2, PT, R11, RZ, PT ;  /* 0x000000ff0b00720c */ /* 0x000fe40003f45270 */
[----:B------:R-:W-:Y:S02]  /*0280*/  ISETP.GE.U32.AND P0, PT, R4, R7, PT ;  /* 0x000000070400720c */ /* 0x000fe40003f06070 */
[----:B------:R-:W-:Y:S01]  /*0290*/  LOP3.LUT R4, R0, R11, RZ, 0x3c, !PT ;  /* 0x0000000b00047212 */ /* 0x000fe200078e3cff */
[----:B0-----:R-:W-:-:S03]  /*02a0*/  VIADD R5, R6, 0xffffffe ;  /* 0x0ffffffe06057836 */ /* 0x001fc60000000000 */
[----:B------:R-:W-:Y:S01]  /*02b0*/  ISETP.GE.AND P1, PT, R4, RZ, PT ;  /* 0x000000ff0400720c */ /* 0x000fe20003f26270 */
[----:B------:R-:W-:Y:S02]  /*02c0*/  IMAD.MOV.U32 R4, RZ, RZ, RZ ;  /* 0x000000ffff047224 */ /* 0x000fe400078e00ff */
[----:B------:R-:W0:Y:S04]  /*02d0*/  F2I.FTZ.U32.TRUNC.NTZ R5, R5 ;  /* 0x0000000500057305 */ /* 0x000e28000021f000 */
[----:B------:R-:W-:-:S04]  /*02e0*/  @P0 VIADD R2, R2, 0x1 ;  /* 0x0000000102020836 */ /* 0x000fc80000000000 */
[----:B------:R-:W-:-:S04]  /*02f0*/  IMAD.MOV.U32 R15, RZ, RZ, R2 ;  /* 0x000000ffff0f7224 */ /* 0x000fc800078e0002 */
[----:B------:R-:W-:Y:S01]  /*0300*/  @!P1 IMAD.MOV R15, RZ, RZ, -R15 ;  /* 0x000000ffff0f9224 */ /* 0x000fe200078e0a0f */
[----:B------:R-:W-:Y:S01]  /*0310*/  @!P2 LOP3.LUT R15, RZ, R11, RZ, 0x33, !PT ;  /* 0x0000000bff0fa212 */ /* 0x000fe200078e33ff */
[----:B0-----:R-:W-:-:S04]  /*0320*/  IMAD.MOV R2, RZ, RZ, -R5 ;  /* 0x000000ffff027224 */ /* 0x001fc800078e0a05 */
[----:B------:R-:W-:Y:S01]  /*0330*/  IMAD R7, R2, R9, RZ ;  /* 0x0000000902077224 */ /* 0x000fe200078e02ff */
[----:B------:R-:W-:-:S03]  /*0340*/  IABS R2, R15 ;  /* 0x0000000f00027213 */ /* 0x000fc60000000000 */
[----:B------:R-:W-:-:S06]  /*0350*/  IMAD.HI.U32 R4, R5, R7, R4 ;  /* 0x0000000705047227 */ /* 0x000fcc00078e0004 */
[----:B------:R-:W-:-:S04]  /*0360*/  IMAD.HI.U32 R4, R4, R2, RZ ;  /* 0x0000000204047227 */ /* 0x000fc800078e00ff */
[----:B------:R-:W-:-:S04]  /*0370*/  IMAD.MOV R5, RZ, RZ, -R4 ;  /* 0x000000ffff057224 */ /* 0x000fc800078e0a04 */
[----:B------:R-:W-:-:S05]  /*0380*/  IMAD R2, R9, R5, R2 ;  /* 0x0000000509027224 */ /* 0x000fca00078e0202 */
[----:B------:R-:W-:-:S13]  /*0390*/  ISETP.GT.U32.AND P2, PT, R9, R2, PT ;  /* 0x000000020900720c */ /* 0x000fda0003f44070 */
[----:B------:R-:W-:Y:S02]  /*03a0*/  @!P2 IMAD.IADD R2, R2, 0x1, -R9 ;  /* 0x000000010202a824 */ /* 0x000fe400078e0a09 */
[----:B------:R-:W-:Y:S01]  /*03b0*/  @!P2 VIADD R4, R4, 0x1 ;  /* 0x000000010404a836 */ /* 0x000fe20000000000 */
[----:B------:R-:W-:Y:S02]  /*03c0*/  ISETP.NE.AND P2, PT, R10, RZ, PT ;  /* 0x000000ff0a00720c */ /* 0x000fe40003f45270 */
[----:B------:R-:W-:Y:S02]  /*03d0*/  ISETP.GE.U32.AND P0, PT, R2, R9, PT ;  /* 0x000000090200720c */ /* 0x000fe40003f06070 */
[----:B------:R-:W-:Y:S01]  /*03e0*/  LOP3.LUT R2, R15, R10, RZ, 0x3c, !PT ;  /* 0x0000000a0f027212 */ /* 0x000fe200078e3cff */
[----:B------:R-:W0:Y:S03]  /*03f0*/  LDC.64 R8, c[0x0][0x398] ;  /* 0x0000e600ff087b82 */ /* 0x000e260000000a00 */
[----:B------:R-:W-:Y:S01]  /*0400*/  ISETP.GE.AND P1, PT, R2, RZ, PT ;  /* 0x000000ff0200720c */ /* 0x000fe20003f26270 */
[----:B------:R-:W-:-:S04]  /*0410*/  IMAD.MOV R2, RZ, RZ, -R15 ;  /* 0x000000ffff027224 */ /* 0x000fc800078e0a0f */
[----:B------:R-:W-:Y:S02]  /*0420*/  IMAD R2, R11, R2, R0 ;  /* 0x000000020b027224 */ /* 0x000fe400078e0200 */
[----:B------:R-:W-:Y:S02]  /*0430*/  @P0 VIADD R4, R4, 0x1 ;  /* 0x0000000104040836 */ /* 0x000fe40000000000 */
[----:B-1----:R-:W-:Y:S02]  /*0440*/  IMAD R7, R2, R13, -R17 ;  /* 0x0000000d02077224 */ /* 0x002fe400078e0a11 */
[----:B------:R-:W-:-:S04]  /*0450*/  IMAD.MOV.U32 R6, RZ, RZ, R4 ;  /* 0x000000ffff067224 */ /* 0x000fc800078e0004 */
[----:B------:R-:W-:Y:S01]  /*0460*/  @!P1 IMAD.MOV R6, RZ, RZ, -R6 ;  /* 0x000000ffff069224 */ /* 0x000fe200078e0a06 */
[----:B------:R-:W-:-:S05]  /*0470*/  @!P2 LOP3.LUT R6, RZ, R10, RZ, 0x33, !PT ;  /* 0x0000000aff06a212 */ /* 0x000fca00078e33ff */
[----:B------:R-:W-:Y:S02]  /*0480*/  IMAD.MOV R5, RZ, RZ, -R6 ;  /* 0x000000ffff057224 */ /* 0x000fe400078e0a06 */
[----:B0-----:R-:W-:Y:S02]  /*0490*/  VIADD R4, R8, UR10 ;  /* 0x0000000a08047c36 */ /* 0x001fe40008000000 */
[----:B------:R-:W-:Y:S02]  /*04a0*/  IMAD R5, R10, R5, R15 ;  /* 0x000000050a057224 */ /* 0x000fe400078e020f */
[----:B------:R-:W-:Y:S02]  /*04b0*/  VIADD R10, R9, UR11 ;  /* 0x0000000b090a7c36 */ /* 0x000fe40008000000 */
[----:B------:R-:W-:-:S03]  /*04c0*/  IMAD R5, R5, R12, -R16 ;  /* 0x0000000c05057224 */ /* 0x000fc600078e0a10 */
[----:B---3--:R-:W-:Y:S02]  /*04d0*/  VIADDMNMX R10, R7, UR5, R10, PT ;  /* 0x00000005070a7c46 */ /* 0x008fe4000b80010a */
[----:B------:R-:W-:Y:S02]  /*04e0*/  VIADDMNMX R4, R5, UR4, R4, PT ;  /* 0x0000000405047c46 */ /* 0x000fe4000b800104 */
[----:B------:R-:W-:Y:S01]  /*04f0*/  VIMNMX R11, PT, PT, RZ, R5, !PT ;  /* 0x00000005ff0b7248 */ /* 0x000fe20007fe0100 */
[----:B------:R-:W-:Y:S01]  /*0500*/  IMAD.IADD R12, R10, 0x1, -R7 ;  /* 0x000000010a0c7824 */ /* 0x000fe200078e0a07 */
[C---:B-----5:R-:W-:Y:S01]  /*0510*/  VIMNMX R2, PT, PT, R4.reuse, UR8, PT ;  /* 0x0000000804027c48 */ /* 0x060fe2000bfe0100 */
[----:B------:R-:W-:Y:S01]  /*0520*/  IMAD.IADD R5, R4, 0x1, -R5 ;  /* 0x0000000104057824 */ /* 0x000fe200078e0a05 */
[----:B------:R-:W-:Y:S01]  /*0530*/  VIMNMX R4, PT, PT, R10, UR9, PT ;  /* 0x000000090a047c48 */ /* 0x000fe2000bfe0100 */
[----:B------:R-:W-:Y:S01]  /*0540*/  IMAD.MOV.U32 R10, RZ, RZ, RZ ;  /* 0x000000ffff0a7224 */ /* 0x000fe200078e00ff */
[----:B------:R-:W-:Y:S01]  /*0550*/  ISETP.GE.AND P0, PT, R11, R2, PT ;  /* 0x000000020b00720c */ /* 0x000fe20003f06270 */
[----:B------:R-:W-:Y:S01]  /*0560*/  IMAD R5, R5, R12, RZ ;  /* 0x0000000c05057224 */ /* 0x000fe200078e02ff */
[----:B------:R-:W-:-:S11]  /*0570*/  VIMNMX R7, PT, PT, RZ, R7, !PT ;  /* 0x00000007ff077248 */ /* 0x000fd60007fe0100 */
[----:B------:R-:W-:Y:S05]  /*0580*/  @P0 BRA `(.L_x_42) ;  /* 0x0000000c00a40947 */ /* 0x000fea0003800000 */
[----:B------:R-:W-:Y:S02]  /*0590*/  IMAD R9, R8, R9, RZ ;  /* 0x0000000908097224 */ /* 0x000fe400078e02ff */
[----:B------:R-:W-:Y:S02]  /*05a0*/  IMAD.MOV.U32 R8, RZ, RZ, R11 ;  /* 0x000000ffff087224 */ /* 0x000fe400078e000b */
[----:B------:R-:W-:Y:S02]  /*05b0*/  IMAD.MOV.U32 R10, RZ, RZ, RZ ;  /* 0x000000ffff0a7224 */ /* 0x000fe400078e00ff */
[----:B------:R-:W-:-:S07]  /*05c0*/  IMAD R9, R9, R6, RZ ;  /* 0x0000000609097224 */ /* 0x000fce00078e02ff */
.L_x_52:
[----:B------:R-:W-:Y:S01]  /*05d0*/  ISETP.GE.AND P0, PT, R7, R4, PT ;  /* 0x000000040700720c */ /* 0x000fe20003f06270 */
[----:B------:R-:W-:-:S12]  /*05e0*/  BSSY.RECONVERGENT B0, `(.L_x_43) ;  /* 0x00000e0000007945 */ /* 0x000fd80003800200 */
[----:B------:R-:W-:Y:S05]  /*05f0*/  @P0 BRA `(.L_x_44) ;  /* 0x0000000c00780947 */ /* 0x000fea0003800000 */
[----:B------:R-:W-:Y:S01]  /*0600*/  IMAD.IADD R6, R7, 0x1, -R4 ;  /* 0x0000000107067824 */ /* 0x000fe200078e0a04 */
[----:B------:R-:W-:Y:S01]  /*0610*/  BSSY.RECONVERGENT B2, `(.L_x_45) ;  /* 0x000008f000027945 */ /* 0x000fe20003800200 */
[----:B------:R-:W-:-:S03]  /*0620*/  IMAD.MOV.U32 R19, RZ, RZ, R7 ;  /* 0x000000ffff137224 */ /* 0x000fc600078e0007 */
[----:B------:R-:W-:-:S13]  /*0630*/  ISETP.GT.U32.AND P0, PT, R6, -0x10, PT ;  /* 0xfffffff00600780c */ /* 0x000fda0003f04070 */
[----:B------:R-:W-:Y:S05]  /*0640*/  @P0 BRA `(.L_x_46) ;  /* 0x00000008002c0947 */ /* 0x000fea0003800000 */
[----:B------:R-:W0:Y:S01]  /*0650*/  LDCU UR4, c[0x0][0x39c] ;  /* 0x00007380ff0477ac */ /* 0x000e220008000800 */
[--C-:B------:R-:W-:Y:S02]  /*0660*/  IMAD.IADD R21, R4, 0x1, -R7.reuse ;  /* 0x0000000104157824 */ /* 0x100fe400078e0a07 */
[----:B------:R-:W-:-:S03]  /*0670*/  IMAD.MOV.U32 R19, RZ, RZ, R7 ;  /* 0x000000ffff137224 */ /* 0x000fc600078e0007 */
[----:B------:R-:W-:-:S05]  /*0680*/  LOP3.LUT R21, R21, 0xfffffff0, RZ, 0xc0, !PT ;  /* 0xfffffff015157812 */ /* 0x000fca00078ec0ff */
[----:B------:R-:W-:Y:S02]  /*0690*/  IMAD.MOV R21, RZ, RZ, -R21 ;  /* 0x000000ffff157224 */ /* 0x000fe400078e0a15 */
[----:B0-----:R-:W-:-:S04]  /*06a0*/  IMAD R12, R8, UR4, R7 ;  /* 0x00000004080c7c24 */ /* 0x001fc8000f8e0207 */
[C---:B------:R-:W-:Y:S02]  /*06b0*/  VIADD R6, R12.reuse, 0x1 ;  /* 0x000000010c067836 */ /* 0x040fe40000000000 */
[C---:B------:R-:W-:Y:S02]  /*06c0*/  VIADD R14, R12.reuse, 0x2 ;  /* 0x000000020c0e7836 */ /* 0x040fe40000000000 */
[C---:B------:R-:W-:Y:S02]  /*06d0*/  VIADD R16, R12.reuse, 0x3 ;  /* 0x000000030c107836 */ /* 0x040fe40000000000 */
[C---:B------:R-:W-:Y:S02]  /*06e0*/  VIADD R18, R12.reuse, 0x4 ;  /* 0x000000040c127836 */ /* 0x040fe40000000000 */
[C---:B------:R-:W-:Y:S02]  /*06f0*/  VIADD R20, R12.reuse, 0x5 ;  /* 0x000000050c147836 */ /* 0x040fe40000000000 */
[----:B------:R-:W-:-:S02]  /*0700*/  VIADD R22, R12, 0x6 ;  /* 0x000000060c167836 */ /* 0x000fc40000000000 */
        /* <DEDUP_REMOVED lines=8> */
[----:B------:R-:W-:-:S07]  /*0790*/  VIADD R17, R12, 0xf ;  /* 0x0000000f0c117836 */ /* 0x000fce0000000000 */
.L_x_47:
[----:B------:R-:W0:Y:S01]  /*07a0*/  LDCU.64 UR4, c[0x0][0x380] ;  /* 0x00007000ff0477ac */ /* 0x000e220008000a00 */
[----:B------:R-:W-:Y:S02]  /*07b0*/  SHF.R.S32.HI R23, RZ, 0x1f, R9 ;  /* 0x0000001fff177819 */ /* 0x000fe40000011409 */
[C---:B------:R-:W-:Y:S02]  /*07c0*/  IADD3 R27, P0, PT, R9.reuse, R6, RZ ;  /* 0x00000006091b7210 */ /* 0x040fe40007f1e0ff */
[C---:B------:R-:W-:Y:S02]  /*07d0*/  IADD3 R25, P1, PT, R9.reuse, R14, RZ ;  /* 0x0000000e09197210 */ /* 0x040fe40007f3e0ff */
[-C--:B------:R-:W-:Y:S02]  /*07e0*/  LEA.HI.X.SX32 R32, R6, R23.reuse, 0x1, P0 ;  /* 0x0000001706207211 */ /* 0x080fe400000f0eff */
[----:B------:R-:W-:Y:S02]  /*07f0*/  LEA.HI.X.SX32 R30, R14, R23, 0x1, P1 ;  /* 0x000000170e1e7211 */ /* 0x000fe400008f0eff */
[----:B------:R-:W-:-:S04]  /*0800*/  IADD3 R31, P1, PT, R9, R16, RZ ;  /* 0x00000010091f7210 */ /* 0x000fc80007f3e0ff */
[----:B------:R-:W-:Y:S02]  /*0810*/  LEA.HI.X.SX32 R40, R16, R23, 0x1, P1 ;  /* 0x0000001710287211 */ /* 0x000fe400008f0eff */
[----:B0-----:R-:W-:Y:S02]  /*0820*/  LEA R50, P0, R27, UR4, 0x2 ;  /* 0x000000041b327c11 */ /* 0x001fe4000f8010ff */
[----:B------:R-:W-:Y:S02]  /*0830*/  LEA R28, P2, R25, UR4, 0x2 ;  /* 0x00000004191c7c11 */ /* 0x000fe4000f8410ff */
[----:B------:R-:W-:Y:S02]  /*0840*/  LEA.HI.X R51, R27, UR5, R32, 0x2, P0 ;  /* 0x000000051b337c11 */ /* 0x000fe400080f1420 */
[----:B------:R-:W-:Y:S02]  /*0850*/  LEA.HI.X R29, R25, UR5, R30, 0x2, P2 ;  /* 0x00000005191d7c11 */ /* 0x000fe400090f141e */
[----:B------:R-:W-:-:S02]  /*0860*/  IADD3 R25, P0, PT, R9, R20, RZ ;  /* 0x0000001409197210 */ /* 0x000fc40007f1e0ff */
[----:B------:R-:W-:Y:S02]  /*0870*/  IADD3 R27, P2, PT, R9, R18, RZ ;  /* 0x00000012091b7210 */ /* 0x000fe40007f5e0ff */
[----:B------:R-:W-:Y:S02]  /*0880*/  LEA.HI.X.SX32 R36, R20, R23, 0x1, P0 ;  /* 0x0000001714247211 */ /* 0x000fe400000f0eff */
[----:B------:R-:W-:Y:S02]  /*0890*/  LEA R34, P0, R25, UR4, 0x2 ;  /* 0x0000000419227c11 */ /* 0x000fe4000f8010ff */
[----:B------:R-:W-:Y:S02]  /*08a0*/  LEA R30, P1, R31, UR4, 0x2 ;  /* 0x000000041f1e7c11 */ /* 0x000fe4000f8210ff */
[----:B------:R-:W-:Y:S02]  /*08b0*/  LEA.HI.X R35, R25, UR5, R36, 0x2, P0 ;  /* 0x0000000519237c11 */ /* 0x000fe400080f1424 */
[----:B------:R-:W-:-:S02]  /*08c0*/  IADD3 R25, P0, PT, R9, R12, RZ ;  /* 0x0000000c09197210 */ /* 0x000fc40007f1e0ff */
[-C--:B------:R-:W-:Y:S01]  /*08d0*/  LEA.HI.X.SX32 R38, R18, R23.reuse, 0x1, P2 ;  /* 0x0000001712267211 */ /* 0x080fe200010f0eff */
[----:B------:R-:W2:Y:S01]  /*08e0*/  LDG.E R34, desc[UR6][R34.64] ;  /* 0x0000000622227981 */ /* 0x000ea2000c1e1900 */
[----:B------:R-:W-:Y:S02]  /*08f0*/  LEA.HI.X R31, R31, UR5, R40, 0x2, P1 ;  /* 0x000000051f1f7c11 */ /* 0x000fe400088f1428 */
[----:B------:R-:W-:Y:S02]  /*0900*/  LEA R32, P2, R27, UR4, 0x2 ;  /* 0x000000041b207c11 */ /* 0x000fe4000f8410ff */
[----:B------:R-:W-:Y:S02]  /*0910*/  IADD3 R37, P1, PT, R9, R22, RZ ;  /* 0x0000001609257210 */ /* 0x000fe40007f3e0ff */
[----:B------:R-:W-:Y:S02]  /*0920*/  LEA.HI.X.SX32 R40, R12, R23, 0x1, P0 ;  /* 0x000000170c287211 */ /* 0x000fe400000f0eff */
[----:B------:R-:W-:-:S02]  /*0930*/  LEA R48, P0, R25, UR4, 0x2 ;  /* 0x0000000419307c11 */ /* 0x000fc4000f8010ff */
[----:B------:R-:W-:Y:S02]  /*0940*/  LEA.HI.X R33, R27, UR5, R38, 0x2, P2 ;  /* 0x000000051b217c11 */ /* 0x000fe400090f1426 */
[-C--:B------:R-:W-:Y:S02]  /*0950*/  LEA.HI.X.SX32 R39, R22, R23.reuse, 0x1, P1 ;  /* 0x0000001716277211 */ /* 0x080fe400008f0eff */
[----:B------:R-:W-:Y:S01]  /*0960*/  IADD3 R27, P2, PT, R9, R24, RZ ;  /* 0x00000018091b7210 */ /* 0x000fe20007f5e0ff */
[----:B------:R-:W3:Y:S01]  /*0970*/  LDG.E R53, desc[UR6][R32.64] ;  /* 0x0000000620357981 */ /* 0x000ee2000c1e1900 */
[----:B------:R-:W-:Y:S02]  /*0980*/  LEA R36, P1, R37, UR4, 0x2 ;  /* 0x0000000425247c11 */ /* 0x000fe4000f8210ff */
[----:B------:R-:W-:Y:S02]  /*0990*/  LEA.HI.X R49, R25, UR5, R40, 0x2, P0 ;  /* 0x0000000519317c11 */ /* 0x000fe400080f1428 */
[----:B------:R-:W-:-:S02]  /*09a0*/  LEA.HI.X.SX32 R42, R24, R23, 0x1, P2 ;  /* 0x00000017182a7211 */ /* 0x000fc400010f0eff */
[----:B------:R-:W-:Y:S01]  /*09b0*/  LEA.HI.X R37, R37, UR5, R39, 0x2, P1 ;  /* 0x0000000525257c11 */ /* 0x000fe200088f1427 */
[----:B------:R-:W4:Y:S01]  /*09c0*/  LDG.E R25, desc[UR6][R48.64] ;  /* 0x0000000630197981 */ /* 0x000f22000c1e1900 */
[----:B------:R-:W-:Y:S02]  /*09d0*/  LEA R38, P2, R27, UR4, 0x2 ;  /* 0x000000041b267c11 */ /* 0x000fe4000f8410ff */
[----:B------:R-:W-:Y:S01]  /*09e0*/  IADD3 R43, P1, PT, R9, R44, RZ ;  /* 0x0000002c092b7210 */ /* 0x000fe20007f3e0ff */
[----:B------:R-:W5:Y:S01]  /*09f0*/  LDG.E R35, desc[UR6][R36.64] ;  /* 0x0000000624237981 */ /* 0x000f62000c1e1900 */
[----:B------:R-:W-:Y:S02]  /*0a00*/  LEA.HI.X R39, R27, UR5, R42, 0x2, P2 ;  /* 0x000000051b277c11 */ /* 0x000fe400090f142a */
[----:B------:R-:W-:Y:S01]  /*0a10*/  IADD3 R41, P0, PT, R9, R26, RZ ;  /* 0x0000001a09297210 */ /* 0x000fe20007f1e0ff */
[----:B------:R0:W2:Y:S01]  /*0a20*/  LDG.E R27, desc[UR6][R50.64] ;  /* 0x00000006321b7981 */ /* 0x0000a2000c1e1900 */
[----:B------:R-:W-:-:S02]  /*0a30*/  LEA.HI.X.SX32 R45, R44, R23, 0x1, P1 ;  /* 0x000000172c2d7211 */ /* 0x000fc400008f0eff */
[----:B------:R-:W-:Y:S01]  /*0a40*/  LEA R42, P1, R43, UR4, 0x2 ;  /* 0x000000042b2a7c11 */ /* 0x000fe2000f8210ff */
[----:B------:R-:W5:Y:S01]  /*0a50*/  LDG.E R38, desc[UR6][R38.64] ;  /* 0x0000000626267981 */ /* 0x000f62000c1e1900 */
[----:B------:R-:W-:Y:S02]  /*0a60*/  LEA.HI.X.SX32 R47, R26, R23, 0x1, P0 ;  /* 0x000000171a2f7211 */ /* 0x000fe400000f0eff */
[----:B------:R-:W-:Y:S02]  /*0a70*/  LEA R40, P0, R41, UR4, 0x2 ;  /* 0x0000000429287c11 */ /* 0x000fe4000f8010ff */
[----:B------:R-:W-:Y:S02]  /*0a80*/  LEA.HI.X R43, R43, UR5, R45, 0x2, P1 ;  /* 0x000000052b2b7c11 */ /* 0x000fe400088f142d */
[----:B------:R1:W3:Y:S01]  /*0a90*/  LDG.E R45, desc[UR6][R28.64] ;  /* 0x000000061c2d7981 */ /* 0x0002e2000c1e1900 */
[----:B------:R-:W-:-:S03]  /*0aa0*/  LEA.HI.X R41, R41, UR5, R47, 0x2, P0 ;  /* 0x0000000529297c11 */ /* 0x000fc600080f142f */
[----:B------:R1:W5:Y:S01]  /*0ab0*/  LDG.E R47, desc[UR6][R30.64] ;  /* 0x000000061e2f7981 */ /* 0x000362000c1e1900 */
[----:B0-----:R-:W-:-:S03]  /*0ac0*/  IADD3 R51, P1, PT, R9, R52, RZ ;  /* 0x0000003409337210 */ /* 0x001fc60007f3e0ff */
[----:B------:R-:W5:Y:S01]  /*0ad0*/  LDG.E R40, desc[UR6][R40.64] ;  /* 0x0000000628287981 */ /* 0x000f62000c1e1900 */
[----:B-1----:R-:W-:-:S03]  /*0ae0*/  IADD3 R29, P0, PT, R9, R46, RZ ;  /* 0x0000002e091d7210 */ /* 0x002fc60007f1e0ff */
[----:B------:R-:W5:Y:S01]  /*0af0*/  LDG.E R42, desc[UR6][R42.64] ;  /* 0x000000062a2a7981 */ /* 0x000f62000c1e1900 */
[-C--:B------:R-:W-:Y:S02]  /*0b00*/  LEA.HI.X.SX32 R49, R46, R23.reuse, 0x1, P0 ;  /* 0x000000172e317211 */ /* 0x080fe400000f0eff */
[C---:B------:R-:W-:Y:S02]  /*0b10*/  LEA R48, P0, R29.reuse, UR4, 0x2 ;  /* 0x000000041d307c11 */ /* 0x040fe4000f8010ff */
[----:B------:R-:W-:Y:S02]  /*0b20*/  LEA.HI.X.SX32 R28, R52, R23, 0x1, P1 ;  /* 0x00000017341c7211 */ /* 0x000fe400008f0eff */
[----:B------:R-:W-:Y:S02]  /*0b30*/  LEA.HI.X R49, R29, UR5, R49, 0x2, P0 ;  /* 0x000000051d317c11 */ /* 0x000fe400080f1431 */
[----:B------:R-:W-:Y:S02]  /*0b40*/  LEA R50, P1, R51, UR4, 0x2 ;  /* 0x0000000433327c11 */ /* 0x000fe4000f8210ff */
[----:B------:R-:W-:Y:S01]  /*0b50*/  IADD3 R31, P0, PT, R9, R11, RZ ;  /* 0x0000000b091f7210 */ /* 0x000fe20007f1e0ff */
[----:B------:R-:W5:Y:S01]  /*0b60*/  LDG.E R48, desc[UR6][R48.64] ;  /* 0x0000000630307981 */ /* 0x000f62000c1e1900 */
[----:B------:R-:W-:-:S02]  /*0b70*/  LEA.HI.X R51, R51, UR5, R28, 0x2, P1 ;  /* 0x0000000533337c11 */ /* 0x000fc400088f141c */
[----:B------:R-:W-:Y:S02]  /*0b80*/  LEA.HI.X.SX32 R33, R11, R23, 0x1, P0 ;  /* 0x000000170b217211 */ /* 0x000fe400000f0eff */
[----:B------:R-:W-:Y:S01]  /*0b90*/  IADD3 R29, P1, PT, R9, R13, RZ ;  /* 0x0000000d091d7210 */ /* 0x000fe20007f3e0ff */
[----:B------:R-:W5:Y:S01]  /*0ba0*/  LDG.E R50, desc[UR6][R50.64] ;  /* 0x0000000632327981 */ /* 0x000f62000c1e1900 */
[----:B------:R-:W-:Y:S02]  /*0bb0*/  LEA R30, P0, R31, UR4, 0x2 ;  /* 0x000000041f1e7c11 */ /* 0x000fe4000f8010ff */
[----:B------:R-:W-:Y:S02]  /*0bc0*/  LEA.HI.X.SX32 R32, R13, R23, 0x1, P1 ;  /* 0x000000170d207211 */ /* 0x000fe400008f0eff */
[----:B------:R-:W-:Y:S02]  /*0bd0*/  LEA.HI.X R31, R31, UR5, R33, 0x2, P0 ;  /* 0x000000051f1f7c11 */ /* 0x000fe400080f1421 */
[----:B------:R-:W-:-:S02]  /*0be0*/  LEA R28, P1, R29, UR4, 0x2 ;  /* 0x000000041d1c7c11 */ /* 0x000fc4000f8210ff */
[----:B------:R-:W-:Y:S01]  /*0bf0*/  IADD3 R33, P0, PT, R9, R15, RZ ;  /* 0x0000000f09217210 */ /* 0x000fe20007f1e0ff */
[----:B------:R-:W5:Y:S01]  /*0c00*/  LDG.E R30, desc[UR6][R30.64] ;  /* 0x000000061e1e7981 */ /* 0x000f62000c1e1900 */
[----:B------:R-:W-:Y:S02]  /*0c10*/  LEA.HI.X R29, R29, UR5, R32, 0x2, P1 ;  /* 0x000000051d1d7c11 */ /* 0x000fe400088f1420 */
[----:B------:R-:W-:Y:S02]  /*0c20*/  LEA.HI.X.SX32 R36, R15, R23, 0x1, P0 ;  /* 0x000000170f247211 */ /* 0x000fe400000f0eff */
[----:B------:R-:W-:Y:S01]  /*0c30*/  LEA R32, P0, R33, UR4, 0x2 ;  /* 0x0000000421207c11 */ /* 0x000fe2000f8010ff */
[----:B------:R-:W5:Y:S01]  /*0c40*/  LDG.E R28, desc[UR6][R28.64] ;  /* 0x000000061c1c7981 */ /* 0x000f62000c1e1900 */
[----:B------:R-:W-:Y:S02]  /*0c50*/  IADD3 R37, P1, PT, R9, R17, RZ ;  /* 0x0000001109257210 */ /* 0x000fe40007f3e0ff */
[----:B------:R-:W-:-:S02]  /*0c60*/  LEA.HI.X R33, R33, UR5, R36, 0x2, P0 ;  /* 0x0000000521217c11 */ /* 0x000fc400080f1424 */
[----:B------:R-:W-:Y:S02]  /*0c70*/  LEA.HI.X.SX32 R23, R17, R23, 0x1, P1 ;  /* 0x0000001711177211 */ /* 0x000fe400008f0eff */
[C---:B------:R-:W-:Y:S01]  /*0c80*/  LEA R36, P0, R37.reuse, UR4, 0x2 ;  /* 0x0000000425247c11 */ /* 0x040fe2000f8010ff */
[----:B------:R-:W5:Y:S03]  /*0c90*/  LDG.E R32, desc[UR6][R32.64] ;  /* 0x0000000620207981 */ /* 0x000f66000c1e1900 */
[----:B------:R-:W-:-:S05]  /*0ca0*/  LEA.HI.X R37, R37, UR5, R23, 0x2, P0 ;  /* 0x0000000525257c11 */ /* 0x000fca00080f1417 */
[----:B------:R-:W5:Y:S01]  /*0cb0*/  LDG.E R36, desc[UR6][R36.64] ;  /* 0x0000000624247981 */ /* 0x000f62000c1e1900 */
[----:B------:R-:W-:-:S05]  /*0cc0*/  VIADD R21, R21, 0x10 ;  /* 0x0000001015157836 */ /* 0x000fca0000000000 */
[----:B------:R-:W-:Y:S01]  /*0cd0*/  ISETP.NE.AND P0, PT, R21, RZ, PT ;  /* 0x000000ff1500720c */ /* 0x000fe20003f05270 */
[----:B------:R-:W-:Y:S02]  /*0ce0*/  VIADD R19, R19, 0x10 ;  /* 0x0000001013137836 */ /* 0x000fe40000000000 */
[----:B------:R-:W-:Y:S02]  /*0cf0*/  VIADD R6, R6, 0x10 ;  /* 0x0000001006067836 */ /* 0x000fe40000000000 */
[----:B------:R-:W-:Y:S02]  /*0d00*/  VIADD R14, R14, 0x10 ;  /* 0x000000100e0e7836 */ /* 0x000fe40000000000 */
[----:B------:R-:W-:Y:S02]  /*0d10*/  VIADD R16, R16, 0x10 ;  /* 0x0000001010107836 */ /* 0x000fe40000000000 */
[----:B------:R-:W-:Y:S02]  /*0d20*/  VIADD R18, R18, 0x10 ;  /* 0x0000001012127836 */ /* 0x000fe40000000000 */
[----:B------:R-:W-:-:S02]  /*0d30*/  VIADD R20, R20, 0x10 ;  /* 0x0000001014147836 */ /* 0x000fc40000000000 */
        /* <DEDUP_REMOVED lines=11> */
[----:B----4-:R-:W-:-:S04]  /*0df0*/  FADD R10, R25, R10 ;  /* 0x0000000a190a7221 */ /* 0x010fc80000000000 */
[----:B--2---:R-:W-:-:S04]  /*0e00*/  FADD R10, R10, R27 ;  /* 0x0000001b0a0a7221 */ /* 0x004fc80000000000 */
[----:B---3--:R-:W-:-:S04]  /*0e10*/  FADD R10, R10, R45 ;  /* 0x0000002d0a0a7221 */ /* 0x008fc80000000000 */
[----:B-----5:R-:W-:-:S04]  /*0e20*/  FADD R10, R10, R47 ;  /* 0x0000002f0a0a7221 */ /* 0x020fc80000000000 */
[----:B------:R-:W-:-:S04]  /*0e30*/  FADD R53, R10, R53 ;  /* 0x000000350a357221 */ /* 0x000fc80000000000 */
        /* <DEDUP_REMOVED lines=10> */
[----:B------:R-:W-:Y:S01]  /*0ee0*/  FADD R10, R35, R36 ;  /* 0x00000024230a7221 */ /* 0x000fe20000000000 */
[----:B------:R-:W-:Y:S06]  /*0ef0*/  @P0 BRA `(.L_x_47) ;  /* 0xfffffff800280947 */ /* 0x000fec000383ffff */
.L_x_46:
[----:B------:R-:W-:Y:S05]  /*0f00*/  BSYNC.RECONVERGENT B2 ;  /* 0x0000000000027941 */ /* 0x000fea0003800200 */
.L_x_45:
[----:B------:R-:W-:-:S05]  /*0f10*/  IMAD.IADD R14, R4, 0x1, -R7 ;  /* 0x00000001040e7824 */ /* 0x000fca00078e0a07 */
[----:B------:R-:W-:-:S04]  /*0f20*/  LOP3.LUT R6, R14, 0xf, RZ, 0xc0, !PT ;  /* 0x0000000f0e067812 */ /* 0x000fc800078ec0ff */
[----:B------:R-:W-:-:S13]  /*0f30*/  ISETP.NE.AND P0, PT, R6, RZ, PT ;  /* 0x000000ff0600720c */ /* 0x000fda0003f05270 */
[----:B------:R-:W-:Y:S05]  /*0f40*/  @!P0 BRA `(.L_x_44) ;  /* 0x0000000400248947 */ /* 0x000fea0003800000 */
[----:B------:R-:W-:Y:S01]  /*0f50*/  VIADD R6, R6, 0xffffffff ;  /* 0xffffffff06067836 */ /* 0x000fe20000000000 */
[----:B------:R-:W-:Y:S01]  /*0f60*/  LOP3.LUT R16, R14, 0x7, RZ, 0xc0, !PT ;  /* 0x000000070e107812 */ /* 0x000fe200078ec0ff */
[----:B------:R-:W-:Y:S01]  /*0f70*/  BSSY.RECONVERGENT B2, `(.L_x_48) ;  /* 0x000001d000027945 */ /* 0x000fe20003800200 */
[----:B------:R-:W-:Y:S02]  /*0f80*/  SHF.R.S32.HI R29, RZ, 0x1f, R9 ;  /* 0x0000001fff1d7819 */ /* 0x000fe40000011409 */
[----:B------:R-:W-:Y:S02]  /*0f90*/  ISETP.GE.U32.AND P1, PT, R6, 0x7, PT ;  /* 0x000000070600780c */ /* 0x000fe40003f26070 */
[----:B------:R-:W-:-:S11]  /*0fa0*/  ISETP.NE.AND P0, PT, R16, RZ, PT ;  /* 0x000000ff1000720c */ /* 0x000fd60003f05270 */
[----:B------:R-:W-:Y:S05]  /*0fb0*/  @!P1 BRA `(.L_x_49) ;  /* 0x0000000000609947 */ /* 0x000fea0003800000 */
[----:B------:R-:W0:Y:S01]  /*0fc0*/  LDCU UR4, c[0x0][0x39c] ;  /* 0x00007380ff0477ac */ /* 0x000e220008000800 */
[----:B------:R-:W1:Y:S01]  /*0fd0*/  LDCU.64 UR8, c[0x0][0x380] ;  /* 0x00007000ff0877ac */ /* 0x000e620008000a00 */
[----:B0-----:R-:W-:-:S05]  /*0fe0*/  IMAD R6, R8, UR4, R19 ;  /* 0x0000000408067c24 */ /* 0x001fca000f8e0213 */
[----:B------:R-:W-:-:S04]  /*0ff0*/  IADD3 R11, P1, PT, R9, R6, RZ ;  /* 0x00000006090b7210 */ /* 0x000fc80007f3e0ff */
[----:B------:R-:W-:Y:S02]  /*1000*/  LEA.HI.X.SX32 R6, R6, R29, 0x1, P1 ;  /* 0x0000001d06067211 */ /* 0x000fe400008f0eff */
[----:B-1----:R-:W-:-:S04]  /*1010*/  LEA R12, P1, R11, UR8, 0x2 ;  /* 0x000000080b0c7c11 */ /* 0x002fc8000f8210ff */
[----:B------:R-:W-:-:S05]  /*1020*/  LEA.HI.X R13, R11, UR9, R6, 0x2, P1 ;  /* 0x000000090b0d7c11 */ /* 0x000fca00088f1406 */
[----:B------:R-:W2:Y:S04]  /*1030*/  LDG.E R11, desc[UR6][R12.64] ;  /* 0x000000060c0b7981 */ /* 0x000ea8000c1e1900 */
[----:B------:R-:W3:Y:S04]  /*1040*/  LDG.E R6, desc[UR6][R12.64+0x4] ;  /* 0x000004060c067981 */ /* 0x000ee8000c1e1900 */
[----:B------:R-:W4:Y:S04]  /*1050*/  LDG.E R15, desc[UR6][R12.64+0x8] ;  /* 0x000008060c0f7981 */ /* 0x000f28000c1e1900 */
[----:B------:R-:W5:Y:S04]  /*1060*/  LDG.E R17, desc[UR6][R12.64+0xc] ;  /* 0x00000c060c117981 */ /* 0x000f68000c1e1900 */
[----:B------:R-:W5:Y:S04]  /*1070*/  LDG.E R21, desc[UR6][R12.64+0x10] ;  /* 0x000010060c157981 */ /* 0x000f68000c1e1900 */
[----:B------:R-:W5:Y:S04]  /*1080*/  LDG.E R23, desc[UR6][R12.64+0x14] ;  /* 0x000014060c177981 */ /* 0x000f68000c1e1900 */
[----:B------:R-:W5:Y:S04]  /*1090*/  LDG.E R25, desc[UR6][R12.64+0x18] ;  /* 0x000018060c197981 */ /* 0x000f68000c1e1900 */
[----:B------:R-:W5:Y:S01]  /*10a0*/  LDG.E R27, desc[UR6][R12.64+0x1c] ;  /* 0x00001c060c1b7981 */ /* 0x000f62000c1e1900 */
[----:B------:R-:W-:-:S02]  /*10b0*/  VIADD R19, R19, 0x8 ;  /* 0x0000000813137836 */ /* 0x000fc40000000000 */
[----:B--2---:R-:W-:-:S04]  /*10c0*/  FADD R11, R10, R11 ;  /* 0x0000000b0a0b7221 */ /* 0x004fc80000000000 */
[----:B---3--:R-:W-:-:S04]  /*10d0*/  FADD R6, R11, R6 ;  /* 0x000000060b067221 */ /* 0x008fc80000000000 */
[----:B----4-:R-:W-:-:S04]  /*10e0*/  FADD R6, R6, R15 ;  /* 0x0000000f06067221 */ /* 0x010fc80000000000 */
[----:B-----5:R-:W-:-:S04]  /*10f0*/  FADD R6, R6, R17 ;  /* 0x0000001106067221 */ /* 0x020fc80000000000 */
[----:B------:R-:W-:-:S04]  /*1100*/  FADD R6, R6, R21 ;  /* 0x0000001506067221 */ /* 0x000fc80000000000 */
[----:B------:R-:W-:-:S04]  /*1110*/  FADD R6, R6, R23 ;  /* 0x0000001706067221 */ /* 0x000fc80000000000 */
[----:B------:R-:W-:-:S04]  /*1120*/  FADD R6, R6, R25 ;  /* 0x0000001906067221 */ /* 0x000fc80000000000 */
[----:B------:R-:W-:-:S07]  /*1130*/  FADD R10, R6, R27 ;  /* 0x0000001b060a7221 */ /* 0x000fce0000000000 */
.L_x_49:
[----:B------:R-:W-:Y:S05]  /*1140*/  BSYNC.RECONVERGENT B2 ;  /* 0x0000000000027941 */ /* 0x000fea0003800200 */
.L_x_48:
[----:B------:R-:W-:Y:S05]  /*1150*/  @!P0 BRA `(.L_x_44) ;  /* 0x0000000000a08947 */ /* 0x000fea0003800000 */
[----:B------:R-:W-:Y:S01]  /*1160*/  VIADD R6, R16, 0xffffffff ;  /* 0xffffffff10067836 */ /* 0x000fe20000000000 */
[----:B------:R-:W-:Y:S01]  /*1170*/  LOP3.LUT R14, R14, 0x3, RZ, 0xc0, !PT ;  /* 0x000000030e0e7812 */ /* 0x000fe200078ec0ff */
[----:B------:R-:W-:Y:S03]  /*1180*/  BSSY.RECONVERGENT B2, `(.L_x_50) ;  /* 0x0000014000027945 */ /* 0x000fe60003800200 */
        /* <DEDUP_REMOVED lines=13> */
[----:B------:R-:W5:Y:S01]  /*1260*/  LDG.E R17, desc[UR6][R12.64+0xc] ;  /* 0x00000c060c117981 */ /* 0x000f62000c1e1900 */
[----:B------:R-:W-:-:S02]  /*1270*/  VIADD R19, R19, 0x4 ;  /* 0x0000000413137836 */ /* 0x000fc40000000000 */
[----:B--2---:R-:W-:-:S04]  /*1280*/  FADD R11, R10, R11 ;  /* 0x0000000b0a0b7221 */ /* 0x004fc80000000000 */
[----:B---3--:R-:W-:-:S04]  /*1290*/  FADD R6, R11, R6 ;  /* 0x000000060b067221 */ /* 0x008fc80000000000 */
[----:B----4-:R-:W-:-:S04]  /*12a0*/  FADD R6, R6, R15 ;  /* 0x0000000f06067221 */ /* 0x010fc80000000000 */
[----:B-----5:R-:W-:-:S07]  /*12b0*/  FADD R10, R6, R17 ;  /* 0x00000011060a7221 */ /* 0x020fce0000000000 */
.L_x_51:
[----:B------:R-:W-:Y:S05]  /*12c0*/  BSYNC.RECONVERGENT B2 ;  /* 0x0000000000027941 */ /* 0x000fea0003800200 */
.L_x_50:
        /* <DEDUP_REMOVED lines=8> */
[----:B------:R-:W2:Y:S01]  /*1350*/  LDG.E R11, desc[UR6][R12.64] ;  /* 0x000000060c0b7981 */ /* 0x000ea2000c1e1900 */
[----:B------:R-:W-:Y:S01]  /*1360*/  ISETP.NE.AND P0, PT, R14, 0x1, PT ;  /* 0x000000010e00780c */ /* 0x000fe20003f05270 */
[----:B--2---:R-:W-:-:S12]  /*1370*/  FADD R10, R10, R11 ;  /* 0x0000000b0a0a7221 */ /* 0x004fd80000000000 */
[----:B------:R-:W-:Y:S05]  /*1380*/  @!P0 BRA `(.L_x_44) ;  /* 0x0000000000148947 */ /* 0x000fea0003800000 */
[----:B------:R-:W-:Y:S01]  /*1390*/  ISETP.NE.AND P0, PT, R14, 0x2, PT ;  /* 0x000000020e00780c */ /* 0x000fe20003f05270 */
[----:B------:R-:W2:-:S12]  /*13a0*/  LDG.E R11, desc[UR6][R12.64+0x4] ;  /* 0x000004060c0b7981 */ /* 0x000e98000c1e1900 */
[----:B------:R-:W3:Y:S01]  /*13b0*/  @P0 LDG.E R15, desc[UR6][R12.64+0x8] ;  /* 0x000008060c0f0981 */ /* 0x000ee2000c1e1900 */
[----:B--2---:R-:W-:-:S04]  /*13c0*/  FADD R10, R10, R11 ;  /* 0x0000000b0a0a7221 */ /* 0x004fc80000000000 */
[----:B---3--:R-:W-:-:S07]  /*13d0*/  @P0 FADD R10, R10, R15 ;  /* 0x0000000f0a0a0221 */ /* 0x008fce0000000000 */
.L_x_44:
[----:B------:R-:W-:Y:S05]  /*13e0*/  BSYNC.RECONVERGENT B0 ;  /* 0x0000000000007941 */ /* 0x000fea0003800200 */
.L_x_43:
[----:B------:R-:W-:-:S05]  /*13f0*/  VIADD R8, R8, 0x1 ;  /* 0x0000000108087836 */ /* 0x000fca0000000000 */
[----:B------:R-:W-:-:S13]  /*1400*/  ISETP.NE.AND P0, PT, R8, R2, PT ;  /* 0x000000020800720c */ /* 0x000fda0003f05270 */
[----:B------:R-:W-:Y:S05]  /*1410*/  @P0 BRA `(.L_x_52) ;  /* 0xfffffff0006c0947 */ /* 0x000fea000383ffff */
.L_x_42:
[----:B------:R-:W-:Y:S05]  /*1420*/  BSYNC.RECONVERGENT B1 ;  /* 0x0000000000017941 */ /* 0x000fea0003800200 */
.L_x_41:
[----:B------:R-:W-:Y:S01]  /*1430*/  I2FP.F32.S32 R9, R5 ;  /* 0x0000000500097245 */ /* 0x000fe20000201400 */
[----:B------:R-:W-:Y:S03]  /*1440*/  BSSY.RECONVERGENT B0, `(.L_x_53) ;  /* 0x000000b000007945 */ /* 0x000fe60003800200 */
[----:B------:R-:W0:Y:S08]  /*1450*/  MUFU.RCP R5, R9 ;  /* 0x0000000900057308 */ /* 0x000e300000001000 */
[----:B------:R-:W1:Y:S01]  /*1460*/  FCHK P0, R10, R9 ;  /* 0x000000090a007302 */ /* 0x000e620000000000 */
[----:B0-----:R-:W-:-:S04]  /*1470*/  FFMA R2, -R9, R5, 1 ;  /* 0x3f80000009027423 */ /* 0x001fc80000000105 */
[----:B------:R-:W-:-:S04]  /*1480*/  FFMA R5, R5, R2, R5 ;  /* 0x0000000205057223 */ /* 0x000fc80000000005 */
[----:B------:R-:W-:-:S04]  /*1490*/  FFMA R2, R5, R10, RZ ;  /* 0x0000000a05027223 */ /* 0x000fc800000000ff */
[----:B------:R-:W-:-:S04]  /*14a0*/  FFMA R7, -R9, R2, R10 ;  /* 0x0000000209077223 */ /* 0x000fc8000000010a */
[----:B------:R-:W-:Y:S01]  /*14b0*/  FFMA R7, R5, R7, R2 ;  /* 0x0000000705077223 */ /* 0x000fe20000000002 */
[----:B-1----:R-:W-:Y:S06]  /*14c0*/  @!P0 BRA `(.L_x_54) ;  /* 0x0000000000088947 */ /* 0x002fec0003800000 */
[----:B------:R-:W-:-:S07]  /*14d0*/  MOV R11, 0x14f0 ;  /* 0x000014f0000b7802 */ /* 0x000fce0000000f00 */
[----:B------:R-:W-:Y:S05]  /*14e0*/  CALL.REL.NOINC `($__internal_0_$__cuda_sm3x_div_rn_noftz_f32_slowpath) ;  /* 0x0000000000247944 */ /* 0x000fea0003c00000 */
.L_x_54:
[----:B------:R-:W-:Y:S05]  /*14f0*/  BSYNC.RECONVERGENT B0 ;  /* 0x0000000000007941 */ /* 0x000fea0003800200 */
.L_x_53:
[----:B------:R-:W0:Y:S01]  /*1500*/  LDC.64 R4, c[0x0][0x388] ;  /* 0x0000e200ff047b82 */ /* 0x000e220000000a00 */
[----:B------:R-:W1:Y:S01]  /*1510*/  LDCU UR4, c[0x0][0x390] ;  /* 0x00007200ff0477ac */ /* 0x000e620008000800 */
[----:B0-----:R-:W-:-:S04]  /*1520*/  IMAD.WIDE R4, R0, 0x4, R4 ;  /* 0x0000000400047825 */ /* 0x001fc800078e0204 */
[----:B------:R-:W-:Y:S01]  /*1530*/  IMAD.IADD R0, R3, 0x1, R0 ;  /* 0x0000000103007824 */ /* 0x000fe200078e0200 */
[----:B------:R0:W-:Y:S04]  /*1540*/  STG.E desc[UR6][R4.64], R7 ;  /* 0x0000000704007986 */ /* 0x0001e8000c101906 */
[----:B-1----:R-:W-:-:S13]  /*1550*/  ISETP.GE.AND P0, PT, R0, UR4, PT ;  /* 0x0000000400007c0c */ /* 0x002fda000bf06270 */
[----:B0-----:R-:W-:Y:S05]  /*1560*/  @!P0 BRA `(.L_x_55) ;  /* 0xffffffe800d08947 */ /* 0x001fea000383ffff */
[----:B------:R-:W-:Y:S05]  /*1570*/  EXIT ;  /* 0x000000000000794d */ /* 0x000fea0003800000 */
        .weak           $__internal_0_$__cuda_sm3x_div_rn_noftz_f32_slowpath
        .type           $__internal_0_$__cuda_sm3x_div_rn_noftz_f32_slowpath,@function
        .size           $__internal_0_$__cuda_sm3x_div_rn_noftz_f32_slowpath,(.L_x_88 - $__internal_0_$__cuda_sm3x_div_rn_noftz_f32_slowpath)
$__internal_0_$__cuda_sm3x_div_rn_noftz_f32_slowpath:
[--C-:B------:R-:W-:Y:S01]  /*1580*/  SHF.R.U32.HI R4, RZ, 0x17, R9.reuse ;  /* 0x00000017ff047819 */ /* 0x100fe20000011609 */
[----:B------:R-:W-:Y:S01]  /*1590*/  BSSY.RECONVERGENT B1, `(.L_x_56) ;  /* 0x0000064000017945 */ /* 0x000fe20003800200 */
[----:B------:R-:W-:Y:S01]  /*15a0*/  SHF.R.U32.HI R2, RZ, 0x17, R10 ;  /* 0x00000017ff027819 */ /* 0x000fe2000001160a */
[----:B------:R-:W-:Y:S01]  /*15b0*/  IMAD.MOV.U32 R5, RZ, RZ, R9 ;  /* 0x000000ffff057224 */ /* 0x000fe200078e0009 */
[----:B------:R-:W-:Y:S02]  /*15c0*/  LOP3.LUT R12, R4, 0xff, RZ, 0xc0, !PT ;  /* 0x000000ff040c7812 */ /* 0x000fe400078ec0ff */
[----:B------:R-:W-:-:S03]  /*15d0*/  LOP3.LUT R8, R2, 0xff, RZ, 0xc0, !PT ;  /* 0x000000ff02087812 */ /* 0x000fc600078ec0ff */
[----:B------:R-:W-:Y:S02]  /*15e0*/  VIADD R7, R12, 0xffffffff ;  /* 0xffffffff0c077836 */ /* 0x000fe40000000000 */
[----:B------:R-:W-:-:S03]  /*15f0*/  VIADD R6, R8, 0xffffffff ;  /* 0xffffffff08067836 */ /* 0x000fc60000000000 */
[----:B------:R-:W-:-:S04]  /*1600*/  ISETP.GT.U32.AND P0, PT, R7, 0xfd, PT ;  /* 0x000000fd0700780c */ /* 0x000fc80003f04070 */
[----:B------:R-:W-:-:S13]  /*1610*/  ISETP.GT.U32.OR P0, PT, R6, 0xfd, P0 ;  /* 0x000000fd0600780c */ /* 0x000fda0000704470 */
[----:B------:R-:W-:Y:S01]  /*1620*/  @!P0 IMAD.MOV.U32 R4, RZ, RZ, RZ ;  /* 0x000000ffff048224 */ /* 0x000fe200078e00ff */
[----:B------:R-:W-:Y:S06]  /*1630*/  @!P0 BRA `(.L_x_57) ;  /* 0x0000000000608947 */ /* 0x000fec0003800000 */
[----:B------:R-:W-:Y:S01]  /*1640*/  FSETP.GTU.FTZ.AND P0, PT, |R10|, +INF , PT ;  /* 0x7f8000000a00780b */ /* 0x000fe20003f1c200 */
[----:B------:R-:W-:Y:S01]  /*1650*/  IMAD.MOV.U32 R2, RZ, RZ, R9 ;  /* 0x000000ffff027224 */ /* 0x000fe200078e0009 */
[----:B------:R-:W-:-:S04]  /*1660*/  FSETP.GTU.FTZ.AND P1, PT, |R9|, +INF , PT ;  /* 0x7f8000000900780b */ /* 0x000fc80003f3c200 */
[----:B------:R-:W-:-:S13]  /*1670*/  PLOP3.LUT P0, PT, P0, P1, PT, 0xf8, 0x8f ;  /* 0x00000000008f781c */ /* 0x000fda0000703f70 */
[----:B------:R-:W-:Y:S05]  /*1680*/  @P0 BRA `(.L_x_58) ;  /* 0x00000004004c0947 */ /* 0x000fea0003800000 */
[----:B------:R-:W-:-:S13]  /*1690*/  LOP3.LUT P0, RZ, R5, 0x7fffffff, R10, 0xc8, !PT ;  /* 0x7fffffff05ff7812 */ /* 0x000fda000780c80a */
[----:B------:R-:W-:Y:S05]  /*16a0*/  @!P0 BRA `(.L_x_59) ;  /* 0x00000004003c8947 */ /* 0x000fea0003800000 */
[----:B------:R-:W-:Y:S02]  /*16b0*/  FSETP.NEU.FTZ.AND P2, PT, |R10|, +INF , PT ;  /* 0x7f8000000a00780b */ /* 0x000fe40003f5d200 */
[----:B------:R-:W-:Y:S02]  /*16c0*/  FSETP.NEU.FTZ.AND P1, PT, |R2|, +INF , PT ;  /* 0x7f8000000200780b */ /* 0x000fe40003f3d200 */
[----:B------:R-:W-:-:S11]  /*16d0*/  FSETP.NEU.FTZ.AND P0, PT, |R10|, +INF , PT ;  /* 0x7f8000000a00780b */ /* 0x000fd60003f1d200 */
[----:B------:R-:W-:Y:S05]  /*16e0*/  @!P1 BRA !P2, `(.L_x_59) ;  /* 0x00000004002c9947 */ /* 0x000fea0005000000 */
[----:B------:R-:W-:-:S04]  /*16f0*/  LOP3.LUT P2, RZ, R10, 0x7fffffff, RZ, 0xc0, !PT ;  /* 0x7fffffff0aff7812 */ /* 0x000fc8000784c0ff */
[----:B------:R-:W-:-:S13]  /*1700*/  PLOP3.LUT P1, PT, P1, P2, PT, 0x2f, 0xf2 ;  /* 0x0000000000f2781c */ /* 0x000fda0000f24577 */
[----:B------:R-:W-:Y:S05]  /*1710*/  @P1 BRA `(.L_x_60) ;  /* 0x0000000400181947 */ /* 0x000fea0003800000 */
[----:B------:R-:W-:-:S04]  /*1720*/  LOP3.LUT P1, RZ, R5, 0x7fffffff, RZ, 0xc0, !PT ;  /* 0x7fffffff05ff7812 */ /* 0x000fc8000782c0ff */
[----:B------:R-:W-:-:S13]  /*1730*/  PLOP3.LUT P0, PT, P0, P1, PT, 0x2f, 0xf2 ;  /* 0x0000000000f2781c */ /* 0x000fda0000702577 */
[----:B------:R-:W-:Y:S05]  /*1740*/  @P0 BRA `(.L_x_61) ;  /* 0x0000000400000947 */ /* 0x000fea0003800000 */
[----:B------:R-:W-:Y:S02]  /*1750*/  ISETP.GE.AND P0, PT, R6, RZ, PT ;  /* 0x000000ff0600720c */ /* 0x000fe40003f06270 */
[----:B------:R-:W-:-:S11]  /*1760*/  ISETP.GE.AND P1, PT, R7, RZ, PT ;  /* 0x000000ff0700720c */ /* 0x000fd60003f26270 */
[----:B------:R-:W-:Y:S02]  /*1770*/  @P0 IMAD.MOV.U32 R4, RZ, RZ, RZ ;  /* 0x000000ffff040224 */ /* 0x000fe400078e00ff */
[----:B------:R-:W-:Y:S01]  /*1780*/  @!P0 FFMA R10, R10, 1.84467440737095516160e+19, RZ ;  /* 0x5f8000000a0a8823 */ /* 0x000fe200000000ff */
[----:B------:R-:W-:Y:S02]  /*1790*/  @!P0 IMAD.MOV.U32 R4, RZ, RZ, -0x40 ;  /* 0xffffffc0ff048424 */ /* 0x000fe400078e00ff */
[----:B------:R-:W-:Y:S02]  /*17a0*/  @!P1 FFMA R5, R2, 1.84467440737095516160e+19, RZ ;  /* 0x5f80000002059823 */ /* 0x000fe400000000ff */
[----:B------:R-:W-:-:S07]  /*17b0*/  @!P1 VIADD R4, R4, 0x40 ;  /* 0x0000004004049836 */ /* 0x000fce0000000000 */
.L_x_57:
[----:B------:R-:W-:Y:S01]  /*17c0*/  LEA R2, R12, 0xc0800000, 0x17 ;  /* 0xc08000000c027811 */ /* 0x000fe200078eb8ff */
[----:B------:R-:W-:Y:S04]  /*17d0*/  BSSY.RECONVERGENT B2, `(.L_x_62) ;  /* 0x0000036000027945 */ /* 0x000fe80003800200 */
[----:B------:R-:W-:Y:S02]  /*17e0*/  IMAD.IADD R6, R5, 0x1, -R2 ;  /* 0x0000000105067824 */ /* 0x000fe400078e0a02 */
[----:B------:R-:W-:Y:S02]  /*17f0*/  VIADD R5, R8, 0xffffff81 ;  /* 0xffffff8108057836 */ /* 0x000fe40000000000 */
[----:B------:R-:W0:Y:S01]  /*1800*/  MUFU.RCP R7, R6 ;  /* 0x0000000600077308 */ /* 0x000e220000001000 */
[----:B------:R-:W-:Y:S01]  /*1810*/  FADD.FTZ R9, -R6, -RZ ;  /* 0x800000ff06097221 */ /* 0x000fe20000010100 */
[C---:B------:R-:W-:Y:S01]  /*1820*/  IMAD R2, R5.reuse, -0x800000, R10 ;  /* 0xff80000005027824 */ /* 0x040fe200078e020a */
[----:B------:R-:W-:-:S05]  /*1830*/  IADD3 R5, PT, PT, R5, 0x7f, -R12 ;  /* 0x0000007f05057810 */ /* 0x000fca0007ffe80c */
[----:B------:R-:W-:Y:S02]  /*1840*/  IMAD.IADD R5, R5, 0x1, R4 ;  /* 0x0000000105057824 */ /* 0x000fe400078e0204 */
[----:B0-----:R-:W-:-:S04]  /*1850*/  FFMA R8, R7, R9, 1 ;  /* 0x3f80000007087423 */ /* 0x001fc80000000009 */
[----:B------:R-:W-:-:S04]  /*1860*/  FFMA R10, R7, R8, R7 ;  /* 0x00000008070a7223 */ /* 0x000fc80000000007 */
[----:B------:R-:W-:-:S04]  /*1870*/  FFMA R7, R2, R10, RZ ;  /* 0x0000000a02077223 */ /* 0x000fc800000000ff */
[----:B------:R-:W-:-:S04]  /*1880*/  FFMA R8, R9, R7, R2 ;  /* 0x0000000709087223 */ /* 0x000fc80000000002 */
[----:B------:R-:W-:-:S04]  /*1890*/  FFMA R13, R10, R8, R7 ;  /* 0x000000080a0d7223 */ /* 0x000fc80000000007 */
[----:B------:R-:W-:-:S04]  /*18a0*/  FFMA R8, R9, R13, R2 ;  /* 0x0000000d09087223 */ /* 0x000fc80000000002 */
[----:B------:R-:W-:-:S05]  /*18b0*/  FFMA R7, R10, R8, R13 ;  /* 0x000000080a077223 */ /* 0x000fca000000000d */
[----:B------:R-:W-:-:S04]  /*18c0*/  SHF.R.U32.HI R2, RZ, 0x17, R7 ;  /* 0x00000017ff027819 */ /* 0x000fc80000011607 */
[----:B------:R-:W-:-:S05]  /*18d0*/  LOP3.LUT R2, R2, 0xff, RZ, 0xc0, !PT ;  /* 0x000000ff02027812 */ /* 0x000fca00078ec0ff */
[----:B------:R-:W-:-:S04]  /*18e0*/  IMAD.IADD R6, R2, 0x1, R5 ;  /* 0x0000000102067824 */ /* 0x000fc800078e0205 */
[----:B------:R-:W-:-:S05]  /*18f0*/  VIADD R2, R6, 0xffffffff ;  /* 0xffffffff06027836 */ /* 0x000fca0000000000 */
[----:B------:R-:W-:-:S13]  /*1900*/  ISETP.GE.U32.AND P0, PT, R2, 0xfe, PT ;  /* 0x000000fe0200780c */ /* 0x000fda0003f06070 */
[----:B------:R-:W-:Y:S05]  /*1910*/  @!P0 BRA `(.L_x_63) ;  /* 0x0000000000808947 */ /* 0x000fea0003800000 */
[----:B------:R-:W-:-:S13]  /*1920*/  ISETP.GT.AND P0, PT, R6, 0xfe, PT ;  /* 0x000000fe0600780c */ /* 0x000fda0003f04270 */
[----:B------:R-:W-:Y:S05]  /*1930*/  @P0 BRA `(.L_x_64) ;  /* 0x00000000006c0947 */ /* 0x000fea0003800000 */
[----:B------:R-:W-:-:S13]  /*1940*/  ISETP.GE.AND P0, PT, R6, 0x1, PT ;  /* 0x000000010600780c */ /* 0x000fda0003f06270 */
[----:B------:R-:W-:Y:S05]  /*1950*/  @P0 BRA `(.L_x_65) ;  /* 0x0000000000740947 */ /* 0x000fea0003800000 */
[----:B------:R-:W-:Y:S02]  /*1960*/  ISETP.GE.AND P0, PT, R6, -0x18, PT ;  /* 0xffffffe80600780c */ /* 0x000fe40003f06270 */
[----:B------:R-:W-:-:S11]  /*1970*/  LOP3.LUT R7, R7, 0x80000000, RZ, 0xc0, !PT ;  /* 0x8000000007077812 */ /* 0x000fd600078ec0ff */
[----:B------:R-:W-:Y:S05]  /*1980*/  @!P0 BRA `(.L_x_65) ;  /* 0x0000000000688947 */ /* 0x000fea0003800000 */
[-CC-:B------:R-:W-:Y:S01]  /*1990*/  FFMA.RZ R2, R10, R8.reuse, R13.reuse ;  /* 0x000000080a027223 */ /* 0x180fe2000000c00d */
[----:B------:R-:W-:Y:S02]  /*19a0*/  VIADD R9, R6, 0x20 ;  /* 0x0000002006097836 */ /* 0x000fe40000000000 */
[-CC-:B------:R-:W-:Y:S01]  /*19b0*/  FFMA.RM R5, R10, R8.reuse, R13.reuse ;  /* 0x000000080a057223 */ /* 0x180fe2000000400d */
[----:B------:R-:W-:Y:S02]  /*19c0*/  ISETP.NE.AND P2, PT, R6, RZ, PT ;  /* 0x000000ff0600720c */ /* 0x000fe40003f45270 */
[----:B------:R-:W-:Y:S01]  /*19d0*/  LOP3.LUT R4, R2, 0x7fffff, RZ, 0xc0, !PT ;  /* 0x007fffff02047812 */ /* 0x000fe200078ec0ff */
[----:B------:R-:W-:Y:S01]  /*19e0*/  FFMA.RP R2, R10, R8, R13 ;  /* 0x000000080a027223 */ /* 0x000fe2000000800d */
[----:B------:R-:W-:Y:S01]  /*19f0*/  ISETP.NE.AND P1, PT, R6, RZ, PT ;  /* 0x000000ff0600720c */ /* 0x000fe20003f25270 */
[----:B------:R-:W-:Y:S01]  /*1a00*/  IMAD.MOV R6, RZ, RZ, -R6 ;  /* 0x000000ffff067224 */ /* 0x000fe200078e0a06 */
[----:B------:R-:W-:-:S02]  /*1a10*/  LOP3.LUT R4, R4, 0x800000, RZ, 0xfc, !PT ;  /* 0x0080000004047812 */ /* 0x000fc400078efcff */
[----:B------:R-:W-:Y:S02]  /*1a20*/  FSETP.NEU.FTZ.AND P0, PT, R2, R5, PT ;  /* 0x000000050200720b */ /* 0x000fe40003f1d000 */
[----:B------:R-:W-:Y:S02]  /*1a30*/  SHF.L.U32 R9, R4, R9, RZ ;  /* 0x0000000904097219 */ /* 0x000fe400000006ff */
[----:B------:R-:W-:Y:S02]  /*1a40*/  SEL R5, R6, RZ, P2 ;  /* 0x000000ff06057207 */ /* 0x000fe40001000000 */
[----:B------:R-:W-:Y:S02]  /*1a50*/  ISETP.NE.AND P1, PT, R9, RZ, P1 ;  /* 0x000000ff0900720c */ /* 0x000fe40000f25270 */
[----:B------:R-:W-:Y:S02]  /*1a60*/  SHF.R.U32.HI R5, RZ, R5, R4 ;  /* 0x00000005ff057219 */ /* 0x000fe40000011604 */
[----:B------:R-:W-:-:S02]  /*1a70*/  PLOP3.LUT P0, PT, P0, P1, PT, 0xf8, 0x8f ;  /* 0x00000000008f781c */ /* 0x000fc40000703f70 */
[----:B------:R-:W-:Y:S02]  /*1a80*/  SHF.R.U32.HI R9, RZ, 0x1, R5 ;  /* 0x00000001ff097819 */ /* 0x000fe40000011605 */
[----:B------:R-:W-:-:S04]  /*1a90*/  SEL R2, RZ, 0x1, !P0 ;  /* 0x00000001ff027807 */ /* 0x000fc80004000000 */
[----:B------:R-:W-:-:S04]  /*1aa0*/  LOP3.LUT R2, R2, 0x1, R9, 0xf8, !PT ;  /* 0x0000000102027812 */ /* 0x000fc800078ef809 */
[----:B------:R-:W-:-:S05]  /*1ab0*/  LOP3.LUT R2, R2, R5, RZ, 0xc0, !PT ;  /* 0x0000000502027212 */ /* 0x000fca00078ec0ff */
[----:B------:R-:W-:-:S05]  /*1ac0*/  IMAD.IADD R2, R9, 0x1, R2 ;  /* 0x0000000109027824 */ /* 0x000fca00078e0202 */
[----:B------:R-:W-:Y:S01]  /*1ad0*/  LOP3.LUT R7, R2, R7, RZ, 0xfc, !PT ;  /* 0x0000000702077212 */ /* 0x000fe200078efcff */
[----:B------:R-:W-:Y:S06]  /*1ae0*/  BRA `(.L_x_65) ;  /* 0x0000000000107947 */ /* 0x000fec0003800000 */
.L_x_64:
[----:B------:R-:W-:-:S04]  /*1af0*/  LOP3.LUT R7, R7, 0x80000000, RZ, 0xc0, !PT ;  /* 0x8000000007077812 */ /* 0x000fc800078ec0ff */
[----:B------:R-:W-:Y:S01]  /*1b00*/  LOP3.LUT R7, R7, 0x7f800000, RZ, 0xfc, !PT ;  /* 0x7f80000007077812 */ /* 0x000fe200078efcff */
[----:B------:R-:W-:Y:S06]  /*1b10*/  BRA `(.L_x_65) ;  /* 0x0000000000047947 */ /* 0x000fec0003800000 */
.L_x_63:
[----:B------:R-:W-:-:S07]  /*1b20*/  IMAD R7, R5, 0x800000, R7 ;  /* 0x0080000005077824 */ /* 0x000fce00078e0207 */
.L_x_65:
[----:B------:R-:W-:Y:S05]  /*1b30*/  BSYNC.RECONVERGENT B2 ;  /* 0x0000000000027941 */ /* 0x000fea0003800200 */
.L_x_62:
[----:B------:R-:W-:Y:S05]  /*1b40*/  BRA `(.L_x_66) ;  /* 0x0000000000207947 */ /* 0x000fea0003800000 */
.L_x_61:
[----:B------:R-:W-:-:S04]  /*1b50*/  LOP3.LUT R5, R5, 0x80000000, R10, 0x48, !PT ;  /* 0x8000000005057812 */ /* 0x000fc800078e480a */
[----:B------:R-:W-:Y:S01]  /*1b60*/  LOP3.LUT R7, R5, 0x7f800000, RZ, 0xfc, !PT ;  /* 0x7f80000005077812 */ /* 0x000fe200078efcff */
[----:B------:R-:W-:Y:S06]  /*1b70*/  BRA `(.L_x_66) ;  /* 0x0000000000147947 */ /* 0x000fec0003800000 */
.L_x_60:
[----:B------:R-:W-:Y:S01]  /*1b80*/  LOP3.LUT R7, R5, 0x80000000, R10, 0x48, !PT ;  /* 0x8000000005077812 */ /* 0x000fe200078e480a */
[----:B------:R-:W-:Y:S06]  /*1b90*/  BRA `(.L_x_66) ;  /* 0x00000000000c7947 */ /* 0x000fec0003800000 */
.L_x_59:
[----:B------:R-:W0:Y:S01]  /*1ba0*/  MUFU.RSQ R7, -QNAN ;  /* 0xffc0000000077908 */ /* 0x000e220000001400 */
[----:B------:R-:W-:Y:S05]  /*1bb0*/  BRA `(.L_x_66) ;  /* 0x0000000000047947 */ /* 0x000fea0003800000 */
.L_x_58:
[----:B------:R-:W-:-:S07]  /*1bc0*/  FADD.FTZ R7, R10, R2 ;  /* 0x000000020a077221 */ /* 0x000fce0000010000 */
.L_x_66:
[----:B------:R-:W-:Y:S05]  /*1bd0*/  BSYNC.RECONVERGENT B1 ;  /* 0x0000000000017941 */ /* 0x000fea0003800200 */
.L_x_56:
[----:B------:R-:W-:Y:S02]  /*1be0*/  IMAD.MOV.U32 R4, RZ, RZ, R11 ;  /* 0x000000ffff047224 */ /* 0x000fe400078e000b */
[----:B------:R-:W-:-:S04]  /*1bf0*/  IMAD.MOV.U32 R5, RZ, RZ, 0x0 ;  /* 0x00000000ff057424 */ /* 0x000fc800078e00ff */
[----:B0-----:R-:W-:Y:S05]  /*1c00*/  RET.REL.NODEC R4 `(_Z14AvgPoolForwardPKfPfiiiiiiiiiiii) ;  /* 0xffffffe004fc7950 */ /* 0x001fea0003c3ffff */
.L_x_67:
        /* <DEDUP_REMOVED lines=15> */
.L_x_88:


//--------------------- .text._Z3addPKfS0_Pfi     --------------------------
	.section	.text._Z3addPKfS0_Pfi,"ax",@progbits
	.align	128
        .global         _Z3addPKfS0_Pfi
        .type           _Z3addPKfS0_Pfi,@function
        .size           _Z3addPKfS0_Pfi,(.L_x_93 - _Z3addPKfS0_Pfi)
        .other          _Z3addPKfS0_Pfi,@"STO_CUDA_ENTRY STV_DEFAULT"
_Z3addPKfS0_Pfi:
.text._Z3addPKfS0_Pfi:
        /* <DEDUP_REMOVED lines=8> */
[----:B------:R-:W0:Y:S01]  /*0080*/  LDC.64 R12, c[0x0][0x390] ;  /* 0x0000e400ff0c7b82 */ /* 0x000e220000000a00 */
[----:B------:R-:W1:Y:S01]  /*0090*/  LDCU UR4, c[0x0][0x370] ;  /* 0x00006e00ff0477ac */ /* 0x000e620008000800 */
[----:B------:R-:W2:Y:S06]  /*00a0*/  LDCU.64 UR6, c[0x0][0x358] ;  /* 0x00006b00ff0677ac */ /* 0x000eac0008000a00 */
[----:B------:R-:W3:Y:S08]  /*00b0*/  LDC.64 R8, c[0x0][0x380] ;  /* 0x0000e000ff087b82 */ /* 0x000ef00000000a00 */
[----:B------:R-:W4:Y:S01]  /*00c0*/  LDC.64 R10, c[0x0][0x388] ;  /* 0x0000e200ff0a7b82 */ /* 0x000f220000000a00 */
[----:B-1----:R-:W-:-:S07]  /*00d0*/  IMAD R15, R15, UR4, RZ ;  /* 0x000000040f0f7c24 */ /* 0x002fce000f8e02ff */
.L_x_68:
[----:B---3--:R-:W-:-:S04]  /*00e0*/  IMAD.WIDE R2, R0, 0x4, R8 ;  /* 0x0000000400027825 */ /* 0x008fc800078e0208 */
[C---:B----4-:R-:W-:Y:S02]  /*00f0*/  IMAD.WIDE R4, R0.reuse, 0x4, R10 ;  /* 0x0000000400047825 */ /* 0x050fe400078e020a */
[----:B--2---:R-:W2:Y:S04]  /*0100*/  LDG.E R2, desc[UR6][R2.64] ;  /* 0x0000000602027981 */ /* 0x004ea8000c1e1900 */
[----:B------:R-:W2:Y:S01]  /*0110*/  LDG.E R5, desc[UR6][R4.64] ;  /* 0x0000000604057981 */ /* 0x000ea2000c1e1900 */
[----:B01----:R-:W-:Y:S01]  /*0120*/  IMAD.WIDE R6, R0, 0x4, R12 ;  /* 0x0000000400067825 */ /* 0x003fe200078e020c */
[----:B------:R-:W-:-:S04]  /*0130*/  IADD3 R0, PT, PT, R15, R0, RZ ;  /* 0x000000000f007210 */ /* 0x000fc80007ffe0ff */
[----:B------:R-:W-:Y:S01]  /*0140*/  ISETP.GE.AND P0, PT, R0, UR5, PT ;  /* 0x0000000500007c0c */ /* 0x000fe2000bf06270 */
[----:B--2---:R-:W-:-:S05]  /*0150*/  FADD R17, R2, R5 ;  /* 0x0000000502117221 */ /* 0x004fca0000000000 */
[----:B------:R1:W-:Y:S07]  /*0160*/  STG.E desc[UR6][R6.64], R17 ;  /* 0x0000001106007986 */ /* 0x0003ee000c101906 */
[----:B------:R-:W-:Y:S05]  /*0170*/  @!P0 BRA `(.L_x_68) ;  /* 0xfffffffc00d88947 */ /* 0x000fea000383ffff */
[----:B------:R-:W-:Y:S05]  /*0180*/  EXIT ;  /* 0x000000000000794d */ /* 0x000fea0003800000 */
.L_x_69:
        /* <DEDUP_REMOVED lines=15> */
.L_x_93:


//--------------------- .text._Z8add_reluPKfS0_Pfi --------------------------
	.section	.text._Z8add_reluPKfS0_Pfi,"ax",@progbits
	.align	128
        .global         _Z8add_reluPKfS0_Pfi
        .type           _Z8add_reluPKfS0_Pfi,@function
        .size           _Z8add_reluPKfS0_Pfi,(.L_x_94 - _Z8add_reluPKfS0_Pfi)
        .other          _Z8add_reluPKfS0_Pfi,@"STO_CUDA_ENTRY STV_DEFAULT"
_Z8add_reluPKfS0_Pfi:
.text._Z8add_reluPKfS0_Pfi:
        /* <DEDUP_REMOVED lines=14> */
.L_x_70:
        /* <DEDUP_REMOVED lines=8> */
[----:B------:R-:W-:-:S05]  /*0160*/  FMNMX R17, RZ, R14, !PT ;  /* 0x0000000eff117209 */ /* 0x000fca0007800000 */
[----:B------:R1:W-:Y:S02]  /*0170*/  STG.E desc[UR6][R6.64], R17 ;  /* 0x0000001106007986 */ /* 0x0003e4000c101906 */
[----:B------:R-:W-:Y:S05]  /*0180*/  @!P0 BRA `(.L_x_70) ;  /* 0xfffffffc00d48947 */ /* 0x000fea000383ffff */
[----:B------:R-:W-:Y:S05]  /*0190*/  EXIT ;  /* 0x000000000000794d */ /* 0x000fea0003800000 */
.L_x_71:
        /* <DEDUP_REMOVED lines=14> */
.L_x_94:


//--------------------- .text._Z4reluPKfPfi       --------------------------
	.section	.text._Z4reluPKfPfi,"ax",@progbits
	.align	128
        .global         _Z4reluPKfPfi
        .type           _Z4reluPKfPfi,@function
        .size           _Z4reluPKfPfi,(.L_x_95 - _Z4reluPKfPfi)
        .other          _Z4reluPKfPfi,@"STO_CUDA_ENTRY STV_DEFAULT"
_Z4reluPKfPfi:
.text._Z4reluPKfPfi:
        /* <DEDUP_REMOVED lines=11> */
[----:B------:R-:W3:Y:S01]  /*00b0*/  LDC.64 R8, c[0x0][0x388] ;  /* 0x0000e200ff087b82 */ /* 0x000ee20000000a00 */
[----:B-1----:R-:W-:-:S07]  /*00c0*/  IMAD R11, R11, UR4, RZ ;  /* 0x000000040b0b7c24 */ /* 0x002fce000f8e02ff */
.L_x_72:
[----:B0-----:R-:W-:-:S06]  /*00d0*/  IMAD.WIDE R2, R0, 0x4, R6 ;  /* 0x0000000400027825 */ /* 0x001fcc00078e0206 */
[----:B--2---:R-:W2:Y:S01]  /*00e0*/  LDG.E R2, desc[UR6][R2.64] ;  /* 0x0000000602027981 */ /* 0x004ea2000c1e1900 */
[----:B-1-3--:R-:W-:Y:S01]  /*00f0*/  IMAD.WIDE R4, R0, 0x4, R8 ;  /* 0x0000000400047825 */ /* 0x00afe200078e0208 */
[----:B------:R-:W-:-:S04]  /*0100*/  IADD3 R0, PT, PT, R11, R0, RZ ;  /* 0x000000000b007210 */ /* 0x000fc80007ffe0ff */
[----:B------:R-:W-:Y:S02]  /*0110*/  ISETP.GE.AND P0, PT, R0, UR5, PT ;  /* 0x0000000500007c0c */ /* 0x000fe4000bf06270 */
[----:B--2---:R-:W-:-:S05]  /*0120*/  FMNMX R13, RZ, R2, !PT ;  /* 0x00000002ff0d7209 */ /* 0x004fca0007800000 */
[----:B------:R1:W-:Y:S06]  /*0130*/  STG.E desc[UR6][R4.64], R13 ;  /* 0x0000000d04007986 */ /* 0x0003ec000c101906 */
[----:B------:R-:W-:Y:S05]  /*0140*/  @!P0 BRA `(.L_x_72) ;  /* 0xfffffffc00e08947 */ /* 0x000fea000383ffff */
[----:B------:R-:W-:Y:S05]  /*0150*/  EXIT ;  /* 0x000000000000794d */ /* 0x000fea0003800000 */
.L_x_73:
        /* <DEDUP_REMOVED lines=10> */
.L_x_95:


//--------------------- .text._Z14MaxPoolForwardPKfPfiiiiiiiiiiii --------------------------
	.section	.text._Z14MaxPoolForwardPKfPfiiiiiiiiiiii,"ax",@progbits
	.align	128
        .global         _Z14MaxPoolForwardPKfPfiiiiiiiiiiii
        .type           _Z14MaxPoolForwardPKfPfiiiiiiiiiiii,@function
        .size           _Z14MaxPoolForwardPKfPfiiiiiiiiiiii,(.L_x_96 - _Z14MaxPoolForwardPKfPfiiiiiiiiiiii)
        .other          _Z14MaxPoolForwardPKfPfiiiiiiiiiiii,@"STO_CUDA_ENTRY STV_DEFAULT"
_Z14MaxPoolForwardPKfPfiiiiiiiiiiii:
.text._Z14MaxPoolForwardPKfPfiiiiiiiiiiii:
        /* <DEDUP_REMOVED lines=11> */
.L_x_86:
[----:B------:R-:W0:Y:S01]  /*00b0*/  LDC R7, c[0x0][0x3a4] ;  /* 0x0000e900ff077b82 */ /* 0x000e220000000800 */
[----:B------:R-:W-:Y:S01]  /*00c0*/  IABS R6, R0 ;  /* 0x0000000000067213 */ /* 0x000fe20000000000 */
[----:B------:R-:W2:Y:S01]  /*00d0*/  LDCU.64 UR4, c[0x0][0x3a8] ;  /* 0x00007500ff0477ac */ /* 0x000ea20008000a00 */
[----:B------:R-:W-:Y:S01]  /*00e0*/  BSSY.RECONVERGENT B1, `(.L_x_74) ;  /* 0x000014a000017945 */ /* 0x000fe20003800200 */
[----:B------:R-:W-:-:S04]  /*00f0*/  IMAD.MOV.U32 R55, RZ, RZ, -0x2c972b5b ;  /* 0xd368d4a5ff377424 */ /* 0x000fc800078e00ff */
[----:B------:R-:W3:Y:S08]  /*0100*/  LDC R9, c[0x0][0x3a0] ;  /* 0x0000e800ff097b82 */ /* 0x000ef00000000800 */
[----:B------:R-:W4:Y:S01]  /*0110*/  LDC.64 R12, c[0x0][0x3b8] ;  /* 0x0000ee00ff0c7b82 */ /* 0x000f220000000a00 */
[----:B0-----:R-:W-:-:S07]  /*0120*/  IABS R8, R7 ;  /* 0x0000000700087213 */ /* 0x001fce0000000000 */
[----:B------:R-:W2:Y:S01]  /*0130*/  LDC.64 R36, c[0x0][0x398] ;  /* 0x0000e600ff247b82 */ /* 0x000ea20000000a00 */
[----:B------:R-:W0:Y:S01]  /*0140*/  I2F.RP R4, R8 ;  /* 0x0000000800047306 */ /* 0x000e220000209400 */
[----:B---3--:R-:W-:-:S07]  /*0150*/  IABS R10, R9 ;  /* 0x00000009000a7213 */ /* 0x008fce0000000000 */
[----:B0-----:R-:W0:Y:S02]  /*0160*/  MUFU.RCP R4, R4 ;  /* 0x0000000400047308 */ /* 0x001e240000001000 */
[----:B0-----:R-:W-:Y:S01]  /*0170*/  VIADD R2, R4, 0xffffffe ;  /* 0x0ffffffe04027836 */ /* 0x001fe20000000000 */
[----:B------:R-:W-:-:S05]  /*0180*/  LOP3.LUT R4, R0, R7, RZ, 0x3c, !PT ;  /* 0x0000000700047212 */ /* 0x000fca00078e3cff */
[----:B------:R0:W3:Y:S01]  /*0190*/  F2I.FTZ.U32.TRUNC.NTZ R3, R2 ;  /* 0x0000000200037305 */ /* 0x0000e2000021f000 */
[----:B------:R-:W-:Y:S01]  /*01a0*/  ISETP.GE.AND P1, PT, R4, RZ, PT ;  /* 0x000000ff0400720c */ /* 0x000fe20003f26270 */
[----:B0-----:R-:W-:Y:S02]  /*01b0*/  IMAD.MOV.U32 R2, RZ, RZ, RZ ;  /* 0x000000ffff027224 */ /* 0x001fe400078e00ff */
[----:B---3--:R-:W-:-:S04]  /*01c0*/  IMAD.MOV R5, RZ, RZ, -R3 ;  /* 0x000000ffff057224 */ /* 0x008fc800078e0a03 */
[----:B------:R-:W-:-:S04]  /*01d0*/  IMAD R5, R5, R8, RZ ;  /* 0x0000000805057224 */ /* 0x000fc800078e02ff */
[----:B------:R-:W-:Y:S02]  /*01e0*/  IMAD.HI.U32 R3, R3, R5, R2 ;  /* 0x0000000503037227 */ /* 0x000fe400078e0002 */
[----:B------:R-:W0:Y:S04]  /*01f0*/  I2F.RP R5, R10 ;  /* 0x0000000a00057306 */ /* 0x000e280000209400 */
[----:B------:R-:W-:-:S04]  /*0200*/  IMAD.HI.U32 R2, R3, R6, RZ ;  /* 0x0000000603027227 */ /* 0x000fc800078e00ff */
[----:B------:R-:W-:-:S04]  /*0210*/  IMAD.MOV R3, RZ, RZ, -R2 ;  /* 0x000000ffff037224 */ /* 0x000fc800078e0a02 */
[C---:B------:R-:W-:Y:S01]  /*0220*/  IMAD R3, R8.reuse, R3, R6 ;  /* 0x0000000308037224 */ /* 0x040fe200078e0206 */
[----:B0-----:R-:W0:Y:S04]  /*0230*/  MUFU.RCP R5, R5 ;  /* 0x0000000500057308 */ /* 0x001e280000001000 */
[----:B------:R-:W-:-:S13]  /*0240*/  ISETP.GT.U32.AND P2, PT, R8, R3, PT ;  /* 0x000000030800720c */ /* 0x000fda0003f44070 */
[----:B------:R-:W-:Y:S02]  /*0250*/  @!P2 IMAD.IADD R3, R3, 0x1, -R8 ;  /* 0x000000010303a824 */ /* 0x000fe400078e0a08 */
[----:B0-----:R-:W-:Y:S02]  /*0260*/  VIADD R6, R5, 0xffffffe ;  /* 0x0ffffffe05067836 */ /* 0x001fe40000000000 */
[----:B------:R-:W-:Y:S01]  /*0270*/  @!P2 VIADD R2, R2, 0x1 ;  /* 0x000000010202a836 */ /* 0x000fe20000000000 */
[----:B------:R-:W-:Y:S02]  /*0280*/  ISETP.GE.U32.AND P0, PT, R3, R8, PT ;  /* 0x000000080300720c */ /* 0x000fe40003f06070 */
[----:B------:R-:W0:Y:S01]  /*0290*/  F2I.FTZ.U32.TRUNC.NTZ R3, R6 ;  /* 0x0000000600037305 */ /* 0x000e22000021f000 */
[----:B------:R-:W-:-:S10]  /*02a0*/  ISETP.NE.AND P2, PT, R7, RZ, PT ;  /* 0x000000ff0700720c */ /* 0x000fd40003f45270 */
[----:B------:R-:W-:-:S04]  /*02b0*/  @P0 VIADD R2, R2, 0x1 ;  /* 0x0000000102020836 */ /* 0x000fc80000000000 */
[----:B------:R-:W-:Y:S02]  /*02c0*/  IMAD.MOV.U32 R8, RZ, RZ, R2 ;  /* 0x000000ffff087224 */ /* 0x000fe400078e0002 */
[----:B0-----:R-:W-:Y:S02]  /*02d0*/  IMAD.MOV R5, RZ, RZ, -R3 ;  /* 0x000000ffff057224 */ /* 0x001fe400078e0a03 */
[----:B------:R-:W-:Y:S01]  /*02e0*/  @!P1 IMAD.MOV R8, RZ, RZ, -R8 ;  /* 0x000000ffff089224 */ /* 0x000fe200078e0a08 */
[----:B------:R-:W-:Y:S01]  /*02f0*/  @!P2 LOP3.LUT R8, RZ, R7, RZ, 0x33, !PT ;  /* 0x00000007ff08a212 */ /* 0x000fe200078e33ff */
[----:B------:R-:W-:Y:S02]  /*0300*/  IMAD R5, R5, R10, RZ ;  /* 0x0000000a05057224 */ /* 0x000fe400078e02ff */
[----:B------:R-:W-:Y:S01]  /*0310*/  IMAD.MOV.U32 R2, RZ, RZ, RZ ;  /* 0x000000ffff027224 */ /* 0x000fe200078e00ff */
[----:B------:R-:W-:-:S03]  /*0320*/  IABS R4, R8 ;  /* 0x0000000800047213 */ /* 0x000fc60000000000 */
[----:B------:R-:W-:-:S04]  /*0330*/  IMAD.HI.U32 R2, R3, R5, R2 ;  /* 0x0000000503027227 */ /* 0x000fc800078e0002 */
[----:B------:R-:W-:-:S04]  /*0340*/  IMAD.MOV.U32 R3, RZ, RZ, R4 ;  /* 0x000000ffff037224 */ /* 0x000fc800078e0004 */
        /* <DEDUP_REMOVED lines=9> */
[----:B------:R-:W4:Y:S03]  /*03e0*/  LDC.64 R10, c[0x0][0x3b0] ;  /* 0x0000ec00ff0a7b82 */ /* 0x000f260000000a00 */
[----:B------:R-:W-:-:S07]  /*03f0*/  ISETP.GE.AND P1, PT, R3, RZ, PT ;  /* 0x000000ff0300720c */ /* 0x000fce0003f26270 */
[----:B------:R-:W-:-:S06]  /*0400*/  @P0 VIADD R2, R2, 0x1 ;  /* 0x0000000102020836 */ /* 0x000fcc0000000000 */
[----:B------:R-:W-:Y:S01]  /*0410*/  @!P1 IMAD.MOV R2, RZ, RZ, -R2 ;  /* 0x000000ffff029224 */ /* 0x000fe200078e0a02 */
[----:B------:R-:W-:-:S05]  /*0420*/  @!P2 LOP3.LUT R2, RZ, R9, RZ, 0x33, !PT ;  /* 0x00000009ff02a212 */ /* 0x000fca00078e33ff */
[----:B------:R-:W-:-:S04]  /*0430*/  IMAD.MOV R4, RZ, RZ, -R2 ;  /* 0x000000ffff047224 */ /* 0x000fc800078e0a02 */
[--C-:B------:R-:W-:Y:S02]  /*0440*/  IMAD R3, R9, R4, R8.reuse ;  /* 0x0000000409037224 */ /* 0x100fe400078e0208 */
[----:B------:R-:W-:Y:S02]  /*0450*/  IMAD.MOV R4, RZ, RZ, -R8 ;  /* 0x000000ffff047224 */ /* 0x000fe400078e0a08 */
[----:B----4-:R-:W-:Y:S02]  /*0460*/  IMAD R3, R3, R10, -R12 ;  /* 0x0000000a03037224 */ /* 0x010fe400078e0a0c */
[----:B------:R-:W-:-:S03]  /*0470*/  IMAD R4, R7, R4, R0 ;  /* 0x0000000407047224 */ /* 0x000fc600078e0200 */
[----:B--2---:R-:W-:Y:S01]  /*0480*/  VIADDMNMX R34, R3, UR4, R36, PT ;  /* 0x0000000403227c46 */ /* 0x004fe2000b800124 */
[----:B------:R-:W-:Y:S01]  /*0490*/  IMAD R38, R4, R11, -R13 ;  /* 0x0000000b04267224 */ /* 0x000fe200078e0a0d */
[----:B------:R-:W-:-:S04]  /*04a0*/  VIMNMX R39, PT, PT, RZ, R3, !PT ;  /* 0x00000003ff277248 */ /* 0x000fc80007fe0100 */
[----:B------:R-:W-:Y:S02]  /*04b0*/  ISETP.GE.AND P0, PT, R39, R34, PT ;  /* 0x000000222700720c */ /* 0x000fe40003f06270 */
[----:B------:R-:W-:Y:S02]  /*04c0*/  VIADDMNMX R37, R38, UR5, R37, PT ;  /* 0x0000000526257c46 */ /* 0x000fe4000b800125 */
[----:B------:R-:W-:-:S09]  /*04d0*/  VIMNMX R38, PT, PT, RZ, R38, !PT ;  /* 0x00000026ff267248 */ /* 0x000fd20007fe0100 */
[----:B------:R-:W-:Y:S05]  /*04e0*/  @P0 BRA `(.L_x_75) ;  /* 0x0000001000240947 */ /* 0x000fea0003800000 */
[----:B------:R-:W0:Y:S01]  /*04f0*/  LDCU.64 UR4, c[0x0][0x398] ;  /* 0x00007300ff0477ac */ /* 0x000e220008000a00 */
[----:B------:R-:W-:Y:S01]  /*0500*/  IMAD.MOV.U32 R55, RZ, RZ, -0x2c972b5b ;  /* 0xd368d4a5ff377424 */ /* 0x000fe200078e00ff */
[----:B0-----:R-:W-:-:S06]  /*0510*/  UIMAD UR4, UR5, UR4, URZ ;  /* 0x00000004050472a4 */ /* 0x001fcc000f8e02ff */
[----:B------:R-:W-:-:S07]  /*0520*/  IMAD R41, R2, UR4, RZ ;  /* 0x0000000402297c24 */ /* 0x000fce000f8e02ff */
.L_x_85:
        /* <DEDUP_REMOVED lines=29> */
.L_x_80:
[----:B------:R-:W0:Y:S01]  /*0700*/  LDCU.64 UR4, c[0x0][0x380] ;  /* 0x00007000ff0477ac */ /* 0x000e220008000a00 */
[----:B------:R-:W-:Y:S02]  /*0710*/  SHF.R.S32.HI R31, RZ, 0x1f, R41 ;  /* 0x0000001fff1f7819 */ /* 0x000fe40000011429 */
[C---:B------:R-:W-:Y:S02]  /*0720*/  IADD3 R2, P1, PT, R41.reuse, R36, RZ ;  /* 0x0000002429027210 */ /* 0x040fe40007f3e0ff */
[C---:B------:R-:W-:Y:S02]  /*0730*/  IADD3 R3, P0, PT, R41.reuse, R46, RZ ;  /* 0x0000002e29037210 */ /* 0x040fe40007f1e0ff */
[-C--:B------:R-:W-:Y:S02]  /*0740*/  LEA.HI.X.SX32 R7, R36, R31.reuse, 0x1, P1 ;  /* 0x0000001f24077211 */ /* 0x080fe400008f0eff */
[----:B------:R-:W-:Y:S02]  /*0750*/  IADD3 R5, P1, PT, R41, R48, RZ ;  /* 0x0000003029057210 */ /* 0x000fe40007f3e0ff */
[----:B------:R-:W-:-:S02]  /*0760*/  LEA.HI.X.SX32 R8, R46, R31, 0x1, P0 ;  /* 0x0000001f2e087211 */ /* 0x000fc400000f0eff */
[----:B------:R-:W-:Y:S02]  /*0770*/  LEA.HI.X.SX32 R6, R48, R31, 0x1, P1 ;  /* 0x0000001f30067211 */ /* 0x000fe400008f0eff */
[C---:B0-----:R-:W-:Y:S02]  /*0780*/  LEA R32, P2, R2.reuse, UR4, 0x2 ;  /* 0x0000000402207c11 */ /* 0x041fe4000f8410ff */
[----:B------:R-:W-:Y:S02]  /*0790*/  LEA R4, P1, R5, UR4, 0x2 ;  /* 0x0000000405047c11 */ /* 0x000fe4000f8210ff */
[----:B------:R-:W-:Y:S02]  /*07a0*/  LEA.HI.X R33, R2, UR5, R7, 0x2, P2 ;  /* 0x0000000502217c11 */ /* 0x000fe400090f1407 */
[----:B------:R-:W-:Y:S02]  /*07b0*/  LEA R2, P0, R3, UR4, 0x2 ;  /* 0x0000000403027c11 */ /* 0x000fe4000f8010ff */
[----:B------:R-:W-:Y:S01]  /*07c0*/  IADD3 R7, P2, PT, R41, R50, RZ ;  /* 0x0000003229077210 */ /* 0x000fe20007f5e0ff */
[----:B-1----:R-:W2:Y:S01]  /*07d0*/  LDG.E R32, desc[UR6][R32.64] ;  /* 0x0000000620207981 */ /* 0x002ea2000c1e1900 */
[----:B------:R-:W-:-:S02]  /*07e0*/  LEA.HI.X R3, R3, UR5, R8, 0x2, P0 ;  /* 0x0000000503037c11 */ /* 0x000fc400080f1408 */
[----:B------:R-:W-:Y:S02]  /*07f0*/  IADD3 R9, P0, PT, R41, R52, RZ ;  /* 0x0000003429097210 */ /* 0x000fe40007f1e0ff */
[----:B------:R-:W-:Y:S01]  /*0800*/  LEA.HI.X R5, R5, UR5, R6, 0x2, P1 ;  /* 0x0000000505057c11 */ /* 0x000fe200088f1406 */
[----:B------:R-:W3:Y:S01]  /*0810*/  LDG.E R2, desc[UR6][R2.64] ;  /* 0x0000000602027981 */ /* 0x000ee2000c1e1900 */
[-C--:B------:R-:W-:Y:S02]  /*0820*/  LEA.HI.X.SX32 R12, R50, R31.reuse, 0x1, P2 ;  /* 0x0000001f320c7211 */ /* 0x080fe400010f0eff */
[----:B------:R-:W-:Y:S01]  /*0830*/  LEA R6, P1, R7, UR4, 0x2 ;  /* 0x0000000407067c11 */ /* 0x000fe2000f8210ff */
[----:B------:R-:W4:Y:S01]  /*0840*/  LDG.E R4, desc[UR6][R4.64] ;  /* 0x0000000604047981 */ /* 0x000f22000c1e1900 */
[----:B------:R-:W-:Y:S02]  /*0850*/  LEA.HI.X.SX32 R10, R52, R31, 0x1, P0 ;  /* 0x0000001f340a7211 */ /* 0x000fe400000f0eff */
[----:B------:R-:W-:-:S02]  /*0860*/  LEA R8, P0, R9, UR4, 0x2 ;  /* 0x0000000409087c11 */ /* 0x000fc4000f8010ff */
[----:B------:R-:W-:Y:S02]  /*0870*/  LEA.HI.X R7, R7, UR5, R12, 0x2, P1 ;  /* 0x0000000507077c11 */ /* 0x000fe400088f140c */
[C---:B------:R-:W-:Y:S02]  /*0880*/  IADD3 R11, P2, PT, R41.reuse, R54, RZ ;  /* 0x00000036290b7210 */ /* 0x040fe40007f5e0ff */
[----:B------:R-:W-:Y:S01]  /*0890*/  IADD3 R13, P1, PT, R41, R56, RZ ;  /* 0x00000038290d7210 */ /* 0x000fe20007f3e0ff */
[----:B------:R-:W5:Y:S01]  /*08a0*/  LDG.E R6, desc[UR6][R6.64] ;  /* 0x0000000606067981 */ /* 0x000f62000c1e1900 */
[----:B------:R-:W-:Y:S02]  /*08b0*/  LEA.HI.X R9, R9, UR5, R10, 0x2, P0 ;  /* 0x0000000509097c11 */ /* 0x000fe400080f140a */
[-C--:B------:R-:W-:Y:S02]  /*08c0*/  LEA.HI.X.SX32 R16, R54, R31.reuse, 0x1, P2 ;  /* 0x0000001f36107211 */ /* 0x080fe400010f0eff */
[----:B------:R-:W-:Y:S01]  /*08d0*/  LEA R10, P0, R11, UR4, 0x2 ;  /* 0x000000040b0a7c11 */ /* 0x000fe2000f8010ff */
[----:B------:R-:W5:Y:S01]  /*08e0*/  LDG.E R8, desc[UR6][R8.64] ;  /* 0x0000000608087981 */ /* 0x000f62000c1e1900 */
[----:B------:R-:W-:-:S02]  /*08f0*/  LEA.HI.X.SX32 R14, R56, R31, 0x1, P1 ;  /* 0x0000001f380e7211 */ /* 0x000fc400008f0eff */
[----:B------:R-:W-:Y:S02]  /*0900*/  LEA R12, P2, R13, UR4, 0x2 ;  /* 0x000000040d0c7c11 */ /* 0x000fe4000f8410ff */
[----:B------:R-:W-:Y:S02]  /*0910*/  IADD3 R15, P1, PT, R41, R58, RZ ;  /* 0x0000003a290f7210 */ /* 0x000fe40007f3e0ff */
[----:B------:R-:W-:Y:S02]  /*0920*/  LEA.HI.X R11, R11, UR5, R16, 0x2, P0 ;  /* 0x000000050b0b7c11 */ /* 0x000fe400080f1410 */
[----:B------:R-:W-:Y:S02]  /*0930*/  IADD3 R17, P0, PT, R41, R60, RZ ;  /* 0x0000003c29117210 */ /* 0x000fe40007f1e0ff */
[----:B------:R-:W-:Y:S01]  /*0940*/  LEA.HI.X R13, R13, UR5, R14, 0x2, P2 ;  /* 0x000000050d0d7c11 */ /* 0x000fe200090f140e */
[----:B------:R-:W5:Y:S01]  /*0950*/  LDG.E R10, desc[UR6][R10.64] ;  /* 0x000000060a0a7981 */ /* 0x000f62000c1e1900 */
[----:B------:R-:W-:-:S02]  /*0960*/  LEA.HI.X.SX32 R20, R58, R31, 0x1, P1 ;  /* 0x0000001f3a147211 */ /* 0x000fc400008f0eff */
[----:B------:R-:W-:Y:S01]  /*0970*/  LEA R14, P1, R15, UR4, 0x2 ;  /* 0x000000040f0e7c11 */ /* 0x000fe2000f8210ff */
[----:B------:R-:W5:Y:S01]  /*0980*/  LDG.E R12, desc[UR6][R12.64] ;  /* 0x000000060c0c7981 */ /* 0x000f62000c1e1900 */
[----:B------:R-:W-:Y:S02]  /*0990*/  LEA.HI.X.SX32 R18, R60, R31, 0x1, P0 ;  /* 0x0000001f3c127211 */ /* 0x000fe400000f0eff */
[----:B------:R-:W-:Y:S02]  /*09a0*/  LEA R16, P2, R17, UR4, 0x2 ;  /* 0x0000000411107c11 */ /* 0x000fe4000f8410ff */
[----:B------:R-:W-:Y:S02]  /*09b0*/  IADD3 R19, P0, PT, R41, R43, RZ ;  /* 0x0000002b29137210 */ /* 0x000fe40007f1e0ff */
[----:B------:R-:W-:Y:S02]  /*09c0*/  LEA.HI.X R15, R15, UR5, R20, 0x2, P1 ;  /* 0x000000050f0f7c11 */ /* 0x000fe400088f1414 */
[----:B------:R-:W-:-:S02]  /*09d0*/  IADD3 R21, P1, PT, R41, R45, RZ ;  /* 0x0000002d29157210 */ /* 0x000fc40007f3e0ff */
[----:B------:R-:W-:Y:S01]  /*09e0*/  LEA.HI.X R17, R17, UR5, R18, 0x2, P2 ;  /* 0x0000000511117c11 */ /* 0x000fe200090f1412 */
[----:B------:R-:W5:Y:S01]  /*09f0*/  LDG.E R14, desc[UR6][R14.64] ;  /* 0x000000060e0e7981 */ /* 0x000f62000c1e1900 */
[-C--:B------:R-:W-:Y:S02]  /*0a00*/  LEA.HI.X.SX32 R24, R43, R31.reuse, 0x1, P0 ;  /* 0x0000001f2b187211 */ /* 0x080fe400000f0eff */
[----:B------:R-:W-:Y:S01]  /*0a10*/  LEA R18, P0, R19, UR4, 0x2 ;  /* 0x0000000413127c11 */ /* 0x000fe2000f8010ff */
[----:B------:R-:W5:Y:S01]  /*0a20*/  LDG.E R16, desc[UR6][R16.64] ;  /* 0x0000000610107981 */ /* 0x000f62000c1e1900 */
[----:B------:R-:W-:Y:S02]  /*0a30*/  LEA.HI.X.SX32 R22, R45, R31, 0x1, P1 ;  /* 0x0000001f2d167211 */ /* 0x000fe400008f0eff */
[----:B------:R-:W-:Y:S02]  /*0a40*/  LEA R20, P2, R21, UR4, 0x2 ;  /* 0x0000000415147c11 */ /* 0x000fe4000f8410ff */
[----:B------:R-:W-:-:S02]  /*0a50*/  IADD3 R23, P1, PT, R41, R47, RZ ;  /* 0x0000002f29177210 */ /* 0x000fc40007f3e0ff */
[----:B------:R-:W-:Y:S02]  /*0a60*/  LEA.HI.X R19, R19, UR5, R24, 0x2, P0 ;  /* 0x0000000513137c11 */ /* 0x000fe400080f1418 */
[----:B------:R-:W-:Y:S02]  /*0a70*/  IADD3 R25, P0, PT, R41, R49, RZ ;  /* 0x0000003129197210 */ /* 0x000fe40007f1e0ff */
[----:B------:R-:W-:Y:S01]  /*0a80*/  LEA.HI.X R21, R21, UR5, R22, 0x2, P2 ;  /* 0x0000000515157c11 */ /* 0x000fe200090f1416 */
[----:B------:R-:W5:Y:S01]  /*0a90*/  LDG.E R18, desc[UR6][R18.64] ;  /* 0x0000000612127981 */ /* 0x000f62000c1e1900 */
[-C--:B------:R-:W-:Y:S02]  /*0aa0*/  LEA.HI.X.SX32 R28, R47, R31.reuse, 0x1, P1 ;  /* 0x0000001f2f1c7211 */ /* 0x080fe400008f0eff */
[----:B------:R-:W-:Y:S02]  /*0ab0*/  LEA R22, P1, R23, UR4, 0x2 ;  /* 0x0000000417167c11 */ /* 0x000fe4000f8210ff */
[----:B------:R-:W-:Y:S01]  /*0ac0*/  LEA.HI.X.SX32 R26, R49, R31, 0x1, P0 ;  /* 0x0000001f311a7211 */ /* 0x000fe200000f0eff */
[----:B------:R-:W5:Y:S01]  /*0ad0*/  LDG.E R21, desc[UR6][R20.64] ;  /* 0x0000000614157981 */ /* 0x000f62000c1e1900 */
[----:B------:R-:W-:-:S02]  /*0ae0*/  LEA R24, P0, R25, UR4, 0x2 ;  /* 0x0000000419187c11 */ /* 0x000fc4000f8010ff */
[----:B------:R-:W-:Y:S02]  /*0af0*/  LEA.HI.X R23, R23, UR5, R28, 0x2, P1 ;  /* 0x0000000517177c11 */ /* 0x000fe400088f141c */
[----:B------:R-:W-:Y:S02]  /*0b00*/  IADD3 R27, P1, PT, R41, R51, RZ ;  /* 0x00000033291b7210 */ /* 0x000fe40007f3e0ff */
[----:B------:R-:W-:Y:S02]  /*0b10*/  LEA.HI.X R25, R25, UR5, R26, 0x2, P0 ;  /* 0x0000000519197c11 */ /* 0x000fe400080f141a */
[----:B------:R-:W-:Y:S01]  /*0b20*/  LEA.HI.X.SX32 R28, R51, R31, 0x1, P1 ;  /* 0x0000001f331c7211 */ /* 0x000fe200008f0eff */
[----:B------:R-:W5:Y:S01]  /*0b30*/  LDG.E R23, desc[UR6][R22.64] ;  /* 0x0000000616177981 */ /* 0x000f62000c1e1900 */
[----:B------:R-:W-:Y:S02]  /*0b40*/  LEA R26, P0, R27, UR4, 0x2 ;  /* 0x000000041b1a7c11 */ /* 0x000fe4000f8010ff */
[----:B------:R-:W-:Y:S01]  /*0b50*/  IADD3 R29, P1, PT, R41, R53, RZ ;  /* 0x00000035291d7210 */ /* 0x000fe20007f3e0ff */
[----:B------:R-:W5:Y:S01]  /*0b60*/  LDG.E R25, desc[UR6][R24.64] ;  /* 0x0000000618197981 */ /* 0x000f62000c1e1900 */
[----:B------:R-:W-:-:S02]  /*0b70*/  LEA.HI.X R27, R27, UR5, R28, 0x2, P0 ;  /* 0x000000051b1b7c11 */ /* 0x000fc400080f141c */
[----:B------:R-:W-:Y:S02]  /*0b80*/  LEA.HI.X.SX32 R30, R53, R31, 0x1, P1 ;  /* 0x0000001f351e7211 */ /* 0x000fe400008f0eff */
[C---:B------:R-:W-:Y:S02]  /*0b90*/  LEA R28, P0, R29.reuse, UR4, 0x2 ;  /* 0x000000041d1c7c11 */ /* 0x040fe4000f8010ff */
[----:B------:R-:W5:Y:S02]  /*0ba0*/  LDG.E R27, desc[UR6][R26.64] ;  /* 0x000000061a1b7981 */ /* 0x000f64000c1e1900 */
[----:B------:R-:W-:Y:S02]  /*0bb0*/  LEA.HI.X R29, R29, UR5, R30, 0x2, P0 ;  /* 0x000000051d1d7c11 */ /* 0x000fe400080f141e */
[----:B------:R-:W-:-:S04]  /*0bc0*/  IADD3 R57, P0, PT, R41, R42, RZ ;  /* 0x0000002a29397210 */ /* 0x000fc80007f1e0ff */
[----:B------:R-:W-:Y:S01]  /*0bd0*/  LEA.HI.X.SX32 R31, R42, R31, 0x1, P0 ;  /* 0x0000001f2a1f7211 */ /* 0x000fe200000f0eff */
[----:B------:R-:W5:Y:S01]  /*0be0*/  LDG.E R29, desc[UR6][R28.64] ;  /* 0x000000061c1d7981 */ /* 0x000f62000c1e1900 */
[----:B------:R-:W-:-:S04]  /*0bf0*/  LEA R30, P0, R57, UR4, 0x2 ;  /* 0x00000004391e7c11 */ /* 0x000fc8000f8010ff */
[----:B------:R-:W-:-:S05]  /*0c00*/  LEA.HI.X R31, R57, UR5, R31, 0x2, P0 ;  /* 0x00000005391f7c11 */ /* 0x000fca00080f141f */
[----:B------:R-:W2:Y:S01]  /*0c10*/  LDG.E R30, desc[UR6][R30.64] ;  /* 0x000000061e1e7981 */ /* 0x000ea2000c1e1900 */
        /* <DEDUP_REMOVED lines=18> */
[----:B------:R-:W-:Y:S01]  /*0d40*/  VIADD R42, R42, 0x10 ;  /* 0x000000102a2a7836 */ /* 0x000fe20000000000 */
[----:B--2---:R-:W-:-:S04]  /*0d50*/  FSETP.GT.AND P0, PT, R30, R55, PT ;  /* 0x000000371e00720b */ /* 0x004fc80003f04000 */
[----:B------:R-:W-:-:S04]  /*0d60*/  FSEL R55, R30, R55, P0 ;  /* 0x000000371e377208 */ /* 0x000fc80000000000 */
[----:B------:R-:W-:-:S04]  /*0d70*/  FSETP.GT.AND P0, PT, R32, R55, PT ;  /* 0x000000372000720b */ /* 0x000fc80003f04000 */
[----:B------:R-:W-:-:S04]  /*0d80*/  FSEL R55, R32, R55, P0 ;  /* 0x0000003720377208 */ /* 0x000fc80000000000 */
[----:B---3--:R-:W-:-:S04]  /*0d90*/  FSETP.GT.AND P0, PT, R2, R55, PT ;  /* 0x000000370200720b */ /* 0x008fc80003f04000 */
[----:B------:R-:W-:-:S04]  /*0da0*/  FSEL R55, R2, R55, P0 ;  /* 0x0000003702377208 */ /* 0x000fc80000000000 */
[----:B----4-:R-:W-:-:S04]  /*0db0*/  FSETP.GT.AND P0, PT, R4, R55, PT ;  /* 0x000000370400720b */ /* 0x010fc80003f04000 */
[----:B------:R-:W-:-:S04]  /*0dc0*/  FSEL R55, R4, R55, P0 ;  /* 0x0000003704377208 */ /* 0x000fc80000000000 */
[----:B-----5:R-:W-:-:S04]  /*0dd0*/  FSETP.GT.AND P0, PT, R6, R55, PT ;  /* 0x000000370600720b */ /* 0x020fc80003f04000 */
[----:B------:R-:W-:-:S04]  /*0de0*/  FSEL R55, R6, R55, P0 ;  /* 0x0000003706377208 */ /* 0x000fc80000000000 */
[----:B------:R-:W-:-:S04]  /*0df0*/  FSETP.GT.AND P0, PT, R8, R55, PT ;  /* 0x000000370800720b */ /* 0x000fc80003f04000 */
        /* <DEDUP_REMOVED lines=20> */
[----:B------:R-:W-:Y:S01]  /*0f40*/  FSEL R55, R29, R18, P0 ;  /* 0x000000121d377208 */ /* 0x000fe20000000000 */
[----:B------:R-:W-:Y:S08]  /*0f50*/  @P1 BRA `(.L_x_80) ;  /* 0xfffffff400e81947 */ /* 0x000ff0000383ffff */
.L_x_79:
[----:B-1----:R-:W-:Y:S05]  /*0f60*/  BSYNC.RECONVERGENT B2 ;  /* 0x0000000000027941 */ /* 0x002fea0003800200 */
.L_x_78:
        /* <DEDUP_REMOVED lines=26> */
[----:B------:R-:W-:Y:S01]  /*1110*/  VIADD R44, R44, 0x8 ;  /* 0x000000082c2c7836 */ /* 0x000fe20000000000 */
[----:B--2---:R-:W-:-:S04]  /*1120*/  FSETP.GT.AND P1, PT, R4, R55, PT ;  /* 0x000000370400720b */ /* 0x004fc80003f24000 */
        /* <DEDUP_REMOVED lines=14> */
[----:B------:R-:W-:-:S09]  /*1210*/  FSEL R55, R17, R4, P1 ;  /* 0x0000000411377208 */ /* 0x000fd20000800000 */
.L_x_82:
[----:B------:R-:W-:Y:S05]  /*1220*/  BSYNC.RECONVERGENT B2 ;  /* 0x0000000000027941 */ /* 0x000fea0003800200 */
.L_x_81:
        /* <DEDUP_REMOVED lines=26> */
[----:B------:R-:W-:-:S09]  /*13d0*/  FSEL R55, R9, R4, P1 ;  /* 0x0000000409377208 */ /* 0x000fd20000800000 */
.L_x_84:
[----:B------:R-:W-:Y:S05]  /*13e0*/  BSYNC.RECONVERGENT B2 ;  /* 0x0000000000027941 */ /* 0x000fea0003800200 */
.L_x_83:
        /* <DEDUP_REMOVED lines=9> */
[----:B------:R-:W-:Y:S02]  /*1480*/  ISETP.NE.AND P1, PT, R6, 0x1, PT ;  /* 0x000000010600780c */ /* 0x000fe40003f25270 */
[----:B--2---:R-:W-:-:S04]  /*1490*/  FSETP.GT.AND P0, PT, R4, R55, PT ;  /* 0x000000370400720b */ /* 0x004fc80003f04000 */
[----:B------:R-:W-:-:S07]  /*14a0*/  FSEL R55, R4, R55, P0 ;  /* 0x0000003704377208 */ /* 0x000fce0000000000 */
[----:B------:R-:W-:Y:S05]  /*14b0*/  @!P1 BRA `(.L_x_77) ;  /* 0x0000000000209947 */ /* 0x000fea0003800000 */
[----:B------:R-:W2:Y:S01]  /*14c0*/  LDG.E R4, desc[UR6][R2.64+0x4] ;  /* 0x0000040602047981 */ /* 0x000ea2000c1e1900 */
[----:B------:R-:W-:Y:S02]  /*14d0*/  ISETP.NE.AND P1, PT, R6, 0x2, PT ;  /* 0x000000020600780c */ /* 0x000fe40003f25270 */
[----:B--2---:R-:W-:-:S04]  /*14e0*/  FSETP.GT.AND P0, PT, R4, R55, PT ;  /* 0x000000370400720b */ /* 0x004fc80003f04000 */
[----:B------:R-:W-:-:S07]  /*14f0*/  FSEL R55, R4, R55, P0 ;  /* 0x0000003704377208 */ /* 0x000fce0000000000 */
[----:B------:R-:W-:Y:S05]  /*1500*/  @!P1 BRA `(.L_x_77) ;  /* 0x00000000000c9947 */ /* 0x000fea0003800000 */
[----:B------:R-:W2:Y:S02]  /*1510*/  LDG.E R2, desc[UR6][R2.64+0x8] ;  /* 0x0000080602027981 */ /* 0x000ea4000c1e1900 */
[----:B--2---:R-:W-:-:S13]  /*1520*/  FSETP.GT.AND P0, PT, R2, R55, PT ;  /* 0x000000370200720b */ /* 0x004fda0003f04000 */
[----:B------:R-:W-:-:S07]  /*1530*/  @P0 IMAD.MOV.U32 R55, RZ, RZ, R2 ;  /* 0x000000ffff370224 */ /* 0x000fce00078e0002 */
.L_x_77:
[----:B-1----:R-:W-:Y:S05]  /*1540*/  BSYNC.RECONVERGENT B0 ;  /* 0x0000000000007941 */ /* 0x002fea0003800200 */
.L_x_76:
[----:B------:R-:W-:-:S05]  /*1550*/  VIADD R39, R39, 0x1 ;  /* 0x0000000127277836 */ /* 0x000fca0000000000 */
[----:B------:R-:W-:-:S13]  /*1560*/  ISETP.NE.AND P0, PT, R39, R34, PT ;  /* 0x000000222700720c */ /* 0x000fda0003f05270 */
[----:B------:R-:W-:Y:S05]  /*1570*/  @P0 BRA `(.L_x_85) ;  /* 0xffffffec00ec0947 */ /* 0x000fea000383ffff */
.L_x_75:
[----:B-1----:R-:W-:Y:S05]  /*1580*/  BSYNC.RECONVERGENT B1 ;  /* 0x0000000000017941 */ /* 0x002fea0003800200 */
.L_x_74:
        /* <DEDUP_REMOVED lines=8> */
.L_x_87:
        /* <DEDUP_REMOVED lines=15> */
.L_x_96:


//--------------------- .nv.shared.reserved.0     --------------------------
	.section	.nv.shared.reserved.0,"aw",@nobits
	.weak		__nv_reservedSMEM_offset_0_alias
	.size		__nv_reservedSMEM_offset_0_alias, 0, 64
	.other		__nv_reservedSMEM_offset_0_alias,@"STO_CUDA_RESERVED_SHARED STV_DEFAULT"
__nv_reservedSMEM_offset_0_alias:
	.zero		0
	.zero		64


//--------------------- .nv.constant0._Z13simple_matmulPKfPfS0_S0_iiii --------------------------
	.section	.nv.constant0._Z13simple_matmulPKfPfS0_S0_iiii,"a",@progbits
	.sectionflags	@""
	.align	4
.nv.constant0._Z13simple_matmulPKfPfS0_S0_iiii:
	.zero		944


//--------------------- .nv.constant0._Z13serial_matmulPfS_S_iii --------------------------
	.section	.nv.constant0._Z13serial_matmulPfS_S_iii,"a",@progbits
	.sectionflags	@""
	.align	4
.nv.constant0._Z13serial_matmulPfS_S_iii:
	.zero		932


//--------------------- .nv.constant0._Z18ConvolutionForwardPfS_S_S_iiiiiiiiiiiiii --------------------------
	.section	.nv.constant0._Z18ConvolutionForwardPfS_S_S_iiiiiiiiiiiiii,"a",@progbits
	.sectionflags	@""
	.align	4
.nv.constant0._Z18ConvolutionForwardPfS_S_S_iiiiiiiiiiiiii:
	.zero		984


//--------------------- .nv.constant0._Z14AvgPoolForwardPKfPfiiiiiiiiiiii --------------------------
	.section	.nv.constant0._Z14AvgPoolForwardPKfPfiiiiiiiiiiii,"a",@progbits
	.sectionflags	@""
	.align	4
.nv.constant0._Z14AvgPoolForwardPKfPfiiiiiiiiiiii:
	.zero		960


//--------------------- .nv.constant0._Z3addPKfS0_Pfi --------------------------
	.section	.nv.constant0._Z3addPKfS0_Pfi,"a",@progbits
	.sectionflags	@""
	.align	4
.nv.constant0._Z3addPKfS0_Pfi:
	.zero		924


//--------------------- .nv.constant0._Z8add_reluPKfS0_Pfi --------------------------
	.section	.nv.constant0._Z8add_reluPKfS0_Pfi,"a",@progbits
	.sectionflags	@""
	.align	4
.nv.constant0._Z8add_reluPKfS0_Pfi:
	.zero		924


//--------------------- .nv.constant0._Z4reluPKfPfi --------------------------
	.section	.nv.constant0._Z4reluPKfPfi,"a",@progbits
	.sectionflags	@""
	.align	4
.nv.constant0._Z4reluPKfPfi:
	.zero		916


//--------------------- .nv.constant0._Z14MaxPoolForwardPKfPfiiiiiiiiiiii --------------------------
	.section	.nv.constant0._Z14MaxPoolForwardPKfPfiiiiiiiiiiii,"a",@progbits
	.sectionflags	@""
	.align	4
.nv.constant0._Z14MaxPoolForwardPKfPfiiiiiiiiiiii:
	.zero		960


//--------------------- SYMBOLS --------------------------

	.type		.nv.reservedSmem.offset0,@object
	.size		.nv.reservedSmem.offset0,0x4
